	.target	sm_90a

	.elftype	@"ET_EXEC"


//--------------------- .note.nv.tkinfo           --------------------------
	.section	.note.nv.tkinfo,"",@"SHT_NOTE"
	.sectionflags	@"SHF_NOTE_NV_TKINFO"
	.tkinfo
        /*0018*/ 	.word	0x00000002
        /*0030*/ 	.string	""
        /*0030*/ 	.string	"ptxas"
        /*0030*/ 	.string	"Cuda compilation tools, release 13.0, V13.0.88"
        /*0030*/ 	.string	"Build cuda_13.0.r13.0/compiler.36424714_0"
        /*0030*/ 	.string	"-arch sm_90a -m 64 "



//--------------------- .note.nv.cuinfo           --------------------------
	.section	.note.nv.cuinfo,"",@"SHT_NOTE"
	.sectionflags	@"SHF_NOTE_NV_CUINFO"
        /*0018*/ 	.short	0x0002
        /*001a*/ 	.short	0x005a
        /*001c*/ 	.short	0x0082
	.zero		2


//--------------------- .nv.info                  --------------------------
	.section	.nv.info,"",@"SHT_CUDA_INFO"
	.align	4


	//----- nvinfo : EIATTR_REGCOUNT
	.align		4
        /*0000*/ 	.byte	0x04, 0x2f
        /*0002*/ 	.short	(.L_15 - .L_14)
	.align		4
.L_14:
        /*0004*/ 	.word	index@(_ZN7cutlass13device_kernelINS_4gemm6kernel13GemmUniversalIN4cute5tupleIJiiiiEEENS1_10collective13CollectiveMmaINS1_34MainloopSm90TmaGmmaWarpSpecializedILi50ENS5_IJNS4_1CILi2EEENSA_ILi1EEESC_EEENS1_32KernelTmaWarpSpecializedPingpongEEENS5_IJNSA_ILi64EEENSA_ILi80EEENSA_ILi16EEEEEENS_6half_tENS5_IJlSC_lEEESK_SL_NS4_8TiledMMAINS4_8MMA_AtomIJNS4_4SM904GMMA25MMA_64x16x16_F32F16F16_SSILNSP_5MajorE0ELSR_0ELNSP_7ScaleInE1ELSS_1EEEEEENS4_6LayoutINS5_IJSC_SC_SC_EEENS5_IJNSA_ILi0EEESX_SX_EEEEENS5_IJNS4_10UnderscoreES10_S10_EEEEENS4_13SM90_TMA_LOADENS4_14ComposedLayoutINS4_7SwizzleILi1ELi4ELi3EEENS4_18smem_ptr_flag_bitsILi16EEENSV_INS5_IJNSA_ILi8EEESI_EEENS5_IJSI_SC_EEEEEEEvNS4_8identityENS4_23SM90_TMA_LOAD_MULTICASTES1D_vS1E_EENS_8epilogue10collective6detail29Sm90TmaWarpSpecializedAdapterINS1I_15DefaultEpilogueISK_SL_SL_NS1H_6thread17LinearCombinationISK_Li1EffLNS1M_9ScaleType4KindE0ELNS_15FloatRoundStyleE2ESK_EENS1_15EpilogueDefaultEEEEEvvEEEEvNT_6ParamsE)
        /*0008*/ 	.word	0x000000a8


	//----- nvinfo : EIATTR_FRAME_SIZE
	.align		4
.L_15:
        /*000c*/ 	.byte	0x04, 0x11
        /*000e*/ 	.short	(.L_17 - .L_16)
	.align		4
.L_16:
        /*0010*/ 	.word	index@(_ZN7cutlass13device_kernelINS_4gemm6kernel13GemmUniversalIN4cute5tupleIJiiiiEEENS1_10collective13CollectiveMmaINS1_34MainloopSm90TmaGmmaWarpSpecializedILi50ENS5_IJNS4_1CILi2EEENSA_ILi1EEESC_EEENS1_32KernelTmaWarpSpecializedPingpongEEENS5_IJNSA_ILi64EEENSA_ILi80EEENSA_ILi16EEEEEENS_6half_tENS5_IJlSC_lEEESK_SL_NS4_8TiledMMAINS4_8MMA_AtomIJNS4_4SM904GMMA25MMA_64x16x16_F32F16F16_SSILNSP_5MajorE0ELSR_0ELNSP_7ScaleInE1ELSS_1EEEEEENS4_6LayoutINS5_IJSC_SC_SC_EEENS5_IJNSA_ILi0EEESX_SX_EEEEENS5_IJNS4_10UnderscoreES10_S10_EEEEENS4_13SM90_TMA_LOADENS4_14ComposedLayoutINS4_7SwizzleILi1ELi4ELi3EEENS4_18smem_ptr_flag_bitsILi16EEENSV_INS5_IJNSA_ILi8EEESI_EEENS5_IJSI_SC_EEEEEEEvNS4_8identityENS4_23SM90_TMA_LOAD_MULTICASTES1D_vS1E_EENS_8epilogue10collective6detail29Sm90TmaWarpSpecializedAdapterINS1I_15DefaultEpilogueISK_SL_SL_NS1H_6thread17LinearCombinationISK_Li1EffLNS1M_9ScaleType4KindE0ELNS_15FloatRoundStyleE2ESK_EENS1_15EpilogueDefaultEEEEEvvEEEEvNT_6ParamsE)
        /*0014*/ 	.word	0x00000008


	//----- nvinfo : EIATTR_MIN_STACK_SIZE
	.align		4
.L_17:
        /*0018*/ 	.byte	0x04, 0x12
        /*001a*/ 	.short	(.L_19 - .L_18)
	.align		4
.L_18:
        /*001c*/ 	.word	index@(_ZN7cutlass13device_kernelINS_4gemm6kernel13GemmUniversalIN4cute5tupleIJiiiiEEENS1_10collective13CollectiveMmaINS1_34MainloopSm90TmaGmmaWarpSpecializedILi50ENS5_IJNS4_1CILi2EEENSA_ILi1EEESC_EEENS1_32KernelTmaWarpSpecializedPingpongEEENS5_IJNSA_ILi64EEENSA_ILi80EEENSA_ILi16EEEEEENS_6half_tENS5_IJlSC_lEEESK_SL_NS4_8TiledMMAINS4_8MMA_AtomIJNS4_4SM904GMMA25MMA_64x16x16_F32F16F16_SSILNSP_5MajorE0ELSR_0ELNSP_7ScaleInE1ELSS_1EEEEEENS4_6LayoutINS5_IJSC_SC_SC_EEENS5_IJNSA_ILi0EEESX_SX_EEEEENS5_IJNS4_10UnderscoreES10_S10_EEEEENS4_13SM90_TMA_LOADENS4_14ComposedLayoutINS4_7SwizzleILi1ELi4ELi3EEENS4_18smem_ptr_flag_bitsILi16EEENSV_INS5_IJNSA_ILi8EEESI_EEENS5_IJSI_SC_EEEEEEEvNS4_8identityENS4_23SM90_TMA_LOAD_MULTICASTES1D_vS1E_EENS_8epilogue10collective6detail29Sm90TmaWarpSpecializedAdapterINS1I_15DefaultEpilogueISK_SL_SL_NS1H_6thread17LinearCombinationISK_Li1EffLNS1M_9ScaleType4KindE0ELNS_15FloatRoundStyleE2ESK_EENS1_15EpilogueDefaultEEEEEvvEEEEvNT_6ParamsE)
        /*0020*/ 	.word	0x00000008
.L_19:


//--------------------- .nv.compat                --------------------------
	.section	.nv.compat,"",@"SHT_CUDA_COMPAT_INFO"
	.align	4
        /*0000*/ 	.byte	0x02, 0x09, 0x01, 0x00, 0x02, 0x02, 0x04, 0x00, 0x02, 0x05, 0x05, 0x00, 0x03, 0x07, 0x01, 0x01
        /*0010*/ 	.byte	0x02, 0x03, 0x01, 0x00, 0x02, 0x06, 0x01, 0x00, 0x04, 0x0b, 0x08, 0x00, 0x00, 0x00, 0x00, 0x00
        /*0020*/ 	.byte	0x00, 0x00, 0x00, 0x00


//--------------------- .nv.info._ZN7cutlass13device_kernelINS_4gemm6kernel13GemmUniversalIN4cute5tupleIJiiiiEEENS1_10collective13CollectiveMmaINS1_34MainloopSm90TmaGmmaWarpSpecializedILi50ENS5_IJNS4_1CILi2EEENSA_ILi1EEESC_EEENS1_32KernelTmaWarpSpecializedPingpongEEENS5_IJNSA_ILi64EEENSA_ILi80EEENSA_ILi16EEEEEENS_6half_tENS5_IJlSC_lEEESK_SL_NS4_8TiledMMAINS4_8MMA_AtomIJNS4_4SM904GMMA25MMA_64x16x16_F32F16F16_SSILNSP_5MajorE0ELSR_0ELNSP_7ScaleInE1ELSS_1EEEEEENS4_6LayoutINS5_IJSC_SC_SC_EEENS5_IJNSA_ILi0EEESX_SX_EEEEENS5_IJNS4_10UnderscoreES10_S10_EEEEENS4_13SM90_TMA_LOADENS4_14ComposedLayoutINS4_7SwizzleILi1ELi4ELi3EEENS4_18smem_ptr_flag_bitsILi16EEENSV_INS5_IJNSA_ILi8EEESI_EEENS5_IJSI_SC_EEEEEEEvNS4_8identityENS4_23SM90_TMA_LOAD_MULTICASTES1D_vS1E_EENS_8epilogue10collective6detail29Sm90TmaWarpSpecializedAdapterINS1I_15DefaultEpilogueISK_SL_SL_NS1H_6thread17LinearCombinationISK_Li1EffLNS1M_9ScaleType4KindE0ELNS_15FloatRoundStyleE2ESK_EENS1_15EpilogueDefaultEEEEEvvEEEEvNT_6ParamsE --------------------------
	.section	.nv.info._ZN7cutlass13device_kernelINS_4gemm6kernel13GemmUniversalIN4cute5tupleIJiiiiEEENS1_10collective13CollectiveMmaINS1_34MainloopSm90TmaGmmaWarpSpecializedILi50ENS5_IJNS4_1CILi2EEENSA_ILi1EEESC_EEENS1_32KernelTmaWarpSpecializedPingpongEEENS5_IJNSA_ILi64EEENSA_ILi80EEENSA_ILi16EEEEEENS_6half_tENS5_IJlSC_lEEESK_SL_NS4_8TiledMMAINS4_8MMA_AtomIJNS4_4SM904GMMA25MMA_64x16x16_F32F16F16_SSILNSP_5MajorE0ELSR_0ELNSP_7ScaleInE1ELSS_1EEEEEENS4_6LayoutINS5_IJSC_SC_SC_EEENS5_IJNSA_ILi0EEESX_SX_EEEEENS5_IJNS4_10UnderscoreES10_S10_EEEEENS4_13SM90_TMA_LOADENS4_14ComposedLayoutINS4_7SwizzleILi1ELi4ELi3EEENS4_18smem_ptr_flag_bitsILi16EEENSV_INS5_IJNSA_ILi8EEESI_EEENS5_IJSI_SC_EEEEEEEvNS4_8identityENS4_23SM90_TMA_LOAD_MULTICASTES1D_vS1E_EENS_8epilogue10collective6detail29Sm90TmaWarpSpecializedAdapterINS1I_15DefaultEpilogueISK_SL_SL_NS1H_6thread17LinearCombinationISK_Li1EffLNS1M_9ScaleType4KindE0ELNS_15FloatRoundStyleE2ESK_EENS1_15EpilogueDefaultEEEEEvvEEEEvNT_6ParamsE,"",@"SHT_CUDA_INFO"
	.sectionflags	@""
	.align	4


	//----- nvinfo : EIATTR_CUDA_API_VERSION
	.align		4
        /*0000*/ 	.byte	0x04, 0x37
        /*0002*/ 	.short	(.L_21 - .L_20)
.L_20:
        /*0004*/ 	.word	0x00000082


	//----- nvinfo : EIATTR_KPARAM_INFO
	.align		4
.L_21:
        /*0008*/ 	.byte	0x04, 0x17
        /*000a*/ 	.short	(.L_23 - .L_22)
.L_22:
        /*000c*/ 	.word	0x00000000
        /*0010*/ 	.short	0x0000
        /*0012*/ 	.short	0x0070
        /*0014*/ 	.byte	0x00, 0xf0, 0x01, 0x10


	//----- nvinfo : EIATTR_SPARSE_MMA_MASK
	.align		4
.L_23:
        /*0018*/ 	.byte	0x03, 0x50
        /*001a*/ 	.short	0x0000


	//----- nvinfo : EIATTR_MAXREG_COUNT
	.align		4
        /*001c*/ 	.byte	0x03, 0x1b
        /*001e*/ 	.short	0x00a8


	//----- nvinfo : EIATTR_NUM_BARRIERS
	.align		4
        /*0020*/ 	.byte	0x02, 0x4c
        /*0022*/ 	.byte	0x01
	.zero		1


	//----- nvinfo : EIATTR_EXTERNS
	.align		4
        /*0024*/ 	.byte	0x04, 0x0f
        /*0026*/ 	.short	(.L_25 - .L_24)


	//   ....[0]....
	.align		4
.L_24:
        /*0028*/ 	.word	index@(__assertfail)


	//----- nvinfo : EIATTR_ANNOTATIONS
	.align		4
.L_25:
        /*002c*/ 	.byte	0x04, 0x55
        /*002e*/ 	.short	(.L_27 - .L_26)


	//   ....[0]....
.L_26:
        /*0030*/ 	.word	0x00000001
        /*0034*/ 	.byte	0xa0, 0x13, 0x00, 0x00, 0x01, 0x00, 0x00, 0x00, 0x50, 0x1a, 0x00, 0x00, 0x01, 0x00, 0x00, 0x00
        /*0044*/ 	.byte	0x00, 0x53, 0x00, 0x00, 0x01, 0x00, 0x00, 0x00, 0x20, 0x5f, 0x00, 0x00


	//----- nvinfo : EIATTR_MERCURY_ISA_VERSION
	.align		4
.L_27:
        /*0050*/ 	.byte	0x03, 0x5f
        /*0052*/ 	.short	0x0101


	//----- nvinfo : EIATTR_INT_WARP_WIDE_INSTR_OFFSETS
	.align		4
        /*0054*/ 	.byte	0x04, 0x31
        /*0056*/ 	.short	(.L_29 - .L_28)


	//   ....[0]....
.L_28:
        /*0058*/ 	.word	0x00000ae0


	//   ....[1]....
        /*005c*/ 	.word	0x00000b00


	//   ....[2]....
        /*0060*/ 	.word	0x00000b20


	//   ....[3]....
        /*0064*/ 	.word	0x00000be0


	//   ....[4]....
        /*0068*/ 	.word	0x00000c00


	//   ....[5]....
        /*006c*/ 	.word	0x00000c50


	//   ....[6]....
        /*0070*/ 	.word	0x00000d70


	//   ....[7]....
        /*0074*/ 	.word	0x00000da0


	//   ....[8]....
        /*0078*/ 	.word	0x00002750


	//----- nvinfo : EIATTR_COOP_GROUP_MASK_REGIDS
	.align		4
.L_29:
        /*007c*/ 	.byte	0x04, 0x29
        /*007e*/ 	.short	(.L_31 - .L_30)


	//   ....[0]....
.L_30:
        /*0080*/ 	.word	0xffffffff


	//   ....[1]....
        /*0084*/ 	.word	0xffffffff


	//   ....[2]....
        /*0088*/ 	.word	0xffffffff


	//   ....[3]....
        /*008c*/ 	.word	0xffffffff


	//   ....[4]....
        /*0090*/ 	.word	0xffffffff


	//   ....[5]....
        /*0094*/ 	.word	0xffffffff


	//   ....[6]....
        /*0098*/ 	.word	0xffffffff


	//----- nvinfo : EIATTR_COOP_GROUP_INSTR_OFFSETS
	.align		4
.L_31:
        /*009c*/ 	.byte	0x04, 0x28
        /*009e*/ 	.short	(.L_33 - .L_32)


	//   ....[0]....
.L_32:
        /*00a0*/ 	.word	0x00000070


	//   ....[1]....
        /*00a4*/ 	.word	0x00000080


	//   ....[2]....
        /*00a8*/ 	.word	0x00000140


	//   ....[3]....
        /*00ac*/ 	.word	0x000008c0


	//   ....[4]....
        /*00b0*/ 	.word	0x00000900


	//   ....[5]....
        /*00b4*/ 	.word	0x00000980


	//   ....[6]....
        /*00b8*/ 	.word	0x00000f50


	//----- nvinfo : EIATTR_REG_RECONFIG
	.align		4
.L_33:
        /*00bc*/ 	.byte	0x01, 0x54
	.zero		2


	//----- nvinfo : EIATTR_SYSCALL_OFFSETS
	.align		4
        /*00c0*/ 	.byte	0x04, 0x46
        /*00c2*/ 	.short	(.L_35 - .L_34)


	//   ....[0]....
.L_34:
        /*00c4*/ 	.word	0x00001f40


	//----- nvinfo : EIATTR_MBARRIER_INSTR_OFFSETS
	.align		4
.L_35:
        /*00c8*/ 	.byte	0x04, 0x39
        /*00ca*/ 	.short	(.L_37 - .L_36)


	//   ....[0]....
.L_36:
        /*00cc*/ 	.word	0x00000260
        /*00d0*/ 	.word	0x000000ff
        /*00d4*/ 	.word	0x00000000
        /*00d8*/ 	.short	0x0100
        /*00da*/ 	.byte	0x08
	.zero		1


	//   ....[1]....
        /*00dc*/ 	.word	0x00000270
        /*00e0*/ 	.word	0x000000ff
        /*00e4*/ 	.word	0x00000190
        /*00e8*/ 	.short	0x0100
        /*00ea*/ 	.byte	0x08
	.zero		1


	//   ....[2]....
        /*00ec*/ 	.word	0x00000280
        /*00f0*/ 	.word	0x000000ff
        /*00f4*/ 	.word	0x00000008
        /*00f8*/ 	.short	0x0100
        /*00fa*/ 	.byte	0x08
	.zero		1


	//   ....[3]....
        /*00fc*/ 	.word	0x00000290
        /*0100*/ 	.word	0x000000ff
        /*0104*/ 	.word	0x00000198
        /*0108*/ 	.short	0x0100
        /*010a*/ 	.byte	0x08
	.zero		1


	//   ....[4]....
        /*010c*/ 	.word	0x000002a0
        /*0110*/ 	.word	0x000000ff
        /*0114*/ 	.word	0x00000010
        /*0118*/ 	.short	0x0100
        /*011a*/ 	.byte	0x08
	.zero		1


	//   ....[5]....
        /*011c*/ 	.word	0x000002b0
        /*0120*/ 	.word	0x000000ff
        /*0124*/ 	.word	0x000001a0
        /*0128*/ 	.short	0x0100
        /*012a*/ 	.byte	0x08
	.zero		1


	//   ....[6]....
        /*012c*/ 	.word	0x000002c0
        /*0130*/ 	.word	0x000000ff
        /*0134*/ 	.word	0x00000018
        /*0138*/ 	.short	0x0100
        /*013a*/ 	.byte	0x08
	.zero		1


	//   ....[7]....
        /*013c*/ 	.word	0x000002d0
        /*0140*/ 	.word	0x000000ff
        /*0144*/ 	.word	0x000001a8
        /*0148*/ 	.short	0x0100
        /*014a*/ 	.byte	0x08
	.zero		1


	//   ....[8]....
        /*014c*/ 	.word	0x000002e0
        /*0150*/ 	.word	0x000000ff
        /*0154*/ 	.word	0x00000020
        /*0158*/ 	.short	0x0100
        /*015a*/ 	.byte	0x08
	.zero		1


	//   ....[9]....
        /*015c*/ 	.word	0x000002f0
        /*0160*/ 	.word	0x000000ff
        /*0164*/ 	.word	0x000001b0
        /*0168*/ 	.short	0x0100
        /*016a*/ 	.byte	0x08
	.zero		1


	//   ....[10]....
        /*016c*/ 	.word	0x00000300
        /*0170*/ 	.word	0x000000ff
        /*0174*/ 	.word	0x00000028
        /*0178*/ 	.short	0x0100
        /*017a*/ 	.byte	0x08
	.zero		1


	//   ....[11]....
        /*017c*/ 	.word	0x00000310
        /*0180*/ 	.word	0x000000ff
        /*0184*/ 	.word	0x000001b8
        /*0188*/ 	.short	0x0100
        /*018a*/ 	.byte	0x08
	.zero		1


	//   ....[12]....
        /*018c*/ 	.word	0x00000320
        /*0190*/ 	.word	0x000000ff
        /*0194*/ 	.word	0x00000030
        /*0198*/ 	.short	0x0100
        /*019a*/ 	.byte	0x08
	.zero		1


	//   ....[13]....
        /*019c*/ 	.word	0x00000330
        /*01a0*/ 	.word	0x000000ff
        /*01a4*/ 	.word	0x000001c0
        /*01a8*/ 	.short	0x0100
        /*01aa*/ 	.byte	0x08
	.zero		1


	//   ....[14]....
        /*01ac*/ 	.word	0x00000340
        /*01b0*/ 	.word	0x000000ff
        /*01b4*/ 	.word	0x00000038
        /*01b8*/ 	.short	0x0100
        /*01ba*/ 	.byte	0x08
	.zero		1


	//   ....[15]....
        /*01bc*/ 	.word	0x00000350
        /*01c0*/ 	.word	0x000000ff
        /*01c4*/ 	.word	0x000001c8
        /*01c8*/ 	.short	0x0100
        /*01ca*/ 	.byte	0x08
	.zero		1


	//   ....[16]....
        /*01cc*/ 	.word	0x00000360
        /*01d0*/ 	.word	0x000000ff
        /*01d4*/ 	.word	0x00000040
        /*01d8*/ 	.short	0x0100
        /*01da*/ 	.byte	0x08
	.zero		1


	//   ....[17]....
        /*01dc*/ 	.word	0x00000370
        /*01e0*/ 	.word	0x000000ff
        /*01e4*/ 	.word	0x000001d0
        /*01e8*/ 	.short	0x0100
        /*01ea*/ 	.byte	0x08
	.zero		1


	//   ....[18]....
        /*01ec*/ 	.word	0x00000380
        /*01f0*/ 	.word	0x000000ff
        /*01f4*/ 	.word	0x00000048
        /*01f8*/ 	.short	0x0100
        /*01fa*/ 	.byte	0x08
	.zero		1


	//   ....[19]....
        /*01fc*/ 	.word	0x00000390
        /*0200*/ 	.word	0x000000ff
        /*0204*/ 	.word	0x000001d8
        /*0208*/ 	.short	0x0100
        /*020a*/ 	.byte	0x08
	.zero		1


	//   ....[20]....
        /*020c*/ 	.word	0x000003a0
        /*0210*/ 	.word	0x000000ff
        /*0214*/ 	.word	0x00000050
        /*0218*/ 	.short	0x0100
        /*021a*/ 	.byte	0x08
	.zero		1


	//   ....[21]....
        /*021c*/ 	.word	0x000003b0
        /*0220*/ 	.word	0x000000ff
        /*0224*/ 	.word	0x000001e0
        /*0228*/ 	.short	0x0100
        /*022a*/ 	.byte	0x08
	.zero		1


	//   ....[22]....
        /*022c*/ 	.word	0x000003c0
        /*0230*/ 	.word	0x000000ff
        /*0234*/ 	.word	0x00000058
        /*0238*/ 	.short	0x0100
        /*023a*/ 	.byte	0x08
	.zero		1


	//   ....[23]....
        /*023c*/ 	.word	0x000003d0
        /*0240*/ 	.word	0x000000ff
        /*0244*/ 	.word	0x000001e8
        /*0248*/ 	.short	0x0100
        /*024a*/ 	.byte	0x08
	.zero		1


	//   ....[24]....
        /*024c*/ 	.word	0x000003e0
        /*0250*/ 	.word	0x000000ff
        /*0254*/ 	.word	0x00000060
        /*0258*/ 	.short	0x0100
        /*025a*/ 	.byte	0x08
	.zero		1


	//   ....[25]....
        /*025c*/ 	.word	0x000003f0
        /*0260*/ 	.word	0x000000ff
        /*0264*/ 	.word	0x000001f0
        /*0268*/ 	.short	0x0100
        /*026a*/ 	.byte	0x08
	.zero		1


	//   ....[26]....
        /*026c*/ 	.word	0x00000400
        /*0270*/ 	.word	0x000000ff
        /*0274*/ 	.word	0x00000068
        /*0278*/ 	.short	0x0100
        /*027a*/ 	.byte	0x08
	.zero		1


	//   ....[27]....
        /*027c*/ 	.word	0x00000410
        /*0280*/ 	.word	0x000000ff
        /*0284*/ 	.word	0x000001f8
        /*0288*/ 	.short	0x0100
        /*028a*/ 	.byte	0x08
	.zero		1


	//   ....[28]....
        /*028c*/ 	.word	0x00000420
        /*0290*/ 	.word	0x000000ff
        /*0294*/ 	.word	0x00000070
        /*0298*/ 	.short	0x0100
        /*029a*/ 	.byte	0x08
	.zero		1


	//   ....[29]....
        /*029c*/ 	.word	0x00000430
        /*02a0*/ 	.word	0x000000ff
        /*02a4*/ 	.word	0x00000200
        /*02a8*/ 	.short	0x0100
        /*02aa*/ 	.byte	0x08
	.zero		1


	//   ....[30]....
        /*02ac*/ 	.word	0x00000440
        /*02b0*/ 	.word	0x000000ff
        /*02b4*/ 	.word	0x00000078
        /*02b8*/ 	.short	0x0100
        /*02ba*/ 	.byte	0x08
	.zero		1


	//   ....[31]....
        /*02bc*/ 	.word	0x00000450
        /*02c0*/ 	.word	0x000000ff
        /*02c4*/ 	.word	0x00000208
        /*02c8*/ 	.short	0x0100
        /*02ca*/ 	.byte	0x08
	.zero		1


	//   ....[32]....
        /*02cc*/ 	.word	0x00000460
        /*02d0*/ 	.word	0x000000ff
        /*02d4*/ 	.word	0x00000080
        /*02d8*/ 	.short	0x0100
        /*02da*/ 	.byte	0x08
	.zero		1


	//   ....[33]....
        /*02dc*/ 	.word	0x00000470
        /*02e0*/ 	.word	0x000000ff
        /*02e4*/ 	.word	0x00000210
        /*02e8*/ 	.short	0x0100
        /*02ea*/ 	.byte	0x08
	.zero		1


	//   ....[34]....
        /*02ec*/ 	.word	0x00000480
        /*02f0*/ 	.word	0x000000ff
        /*02f4*/ 	.word	0x00000088
        /*02f8*/ 	.short	0x0100
        /*02fa*/ 	.byte	0x08
	.zero		1


	//   ....[35]....
        /*02fc*/ 	.word	0x00000490
        /*0300*/ 	.word	0x000000ff
        /*0304*/ 	.word	0x00000218
        /*0308*/ 	.short	0x0100
        /*030a*/ 	.byte	0x08
	.zero		1


	//   ....[36]....
        /*030c*/ 	.word	0x000004a0
        /*0310*/ 	.word	0x000000ff
        /*0314*/ 	.word	0x00000090
        /*0318*/ 	.short	0x0100
        /*031a*/ 	.byte	0x08
	.zero		1


	//   ....[37]....
        /*031c*/ 	.word	0x000004b0
        /*0320*/ 	.word	0x000000ff
        /*0324*/ 	.word	0x00000220
        /*0328*/ 	.short	0x0100
        /*032a*/ 	.byte	0x08
	.zero		1


	//   ....[38]....
        /*032c*/ 	.word	0x000004c0
        /*0330*/ 	.word	0x000000ff
        /*0334*/ 	.word	0x00000098
        /*0338*/ 	.short	0x0100
        /*033a*/ 	.byte	0x08
	.zero		1


	//   ....[39]....
        /*033c*/ 	.word	0x000004d0
        /*0340*/ 	.word	0x000000ff
        /*0344*/ 	.word	0x00000228
        /*0348*/ 	.short	0x0100
        /*034a*/ 	.byte	0x08
	.zero		1


	//   ....[40]....
        /*034c*/ 	.word	0x000004e0
        /*0350*/ 	.word	0x000000ff
        /*0354*/ 	.word	0x000000a0
        /*0358*/ 	.short	0x0100
        /*035a*/ 	.byte	0x08
	.zero		1


	//   ....[41]....
        /*035c*/ 	.word	0x000004f0
        /*0360*/ 	.word	0x000000ff
        /*0364*/ 	.word	0x00000230
        /*0368*/ 	.short	0x0100
        /*036a*/ 	.byte	0x08
	.zero		1


	//   ....[42]....
        /*036c*/ 	.word	0x00000500
        /*0370*/ 	.word	0x000000ff
        /*0374*/ 	.word	0x000000a8
        /*0378*/ 	.short	0x0100
        /*037a*/ 	.byte	0x08
	.zero		1


	//   ....[43]....
        /*037c*/ 	.word	0x00000510
        /*0380*/ 	.word	0x000000ff
        /*0384*/ 	.word	0x00000238
        /*0388*/ 	.short	0x0100
        /*038a*/ 	.byte	0x08
	.zero		1


	//   ....[44]....
        /*038c*/ 	.word	0x00000520
        /*0390*/ 	.word	0x000000ff
        /*0394*/ 	.word	0x000000b0
        /*0398*/ 	.short	0x0100
        /*039a*/ 	.byte	0x08
	.zero		1


	//   ....[45]....
        /*039c*/ 	.word	0x00000530
        /*03a0*/ 	.word	0x000000ff
        /*03a4*/ 	.word	0x00000240
        /*03a8*/ 	.short	0x0100
        /*03aa*/ 	.byte	0x08
	.zero		1


	//   ....[46]....
        /*03ac*/ 	.word	0x00000540
        /*03b0*/ 	.word	0x000000ff
        /*03b4*/ 	.word	0x000000b8
        /*03b8*/ 	.short	0x0100
        /*03ba*/ 	.byte	0x08
	.zero		1


	//   ....[47]....
        /*03bc*/ 	.word	0x00000550
        /*03c0*/ 	.word	0x000000ff
        /*03c4*/ 	.word	0x00000248
        /*03c8*/ 	.short	0x0100
        /*03ca*/ 	.byte	0x08
	.zero		1


	//   ....[48]....
        /*03cc*/ 	.word	0x00000560
        /*03d0*/ 	.word	0x000000ff
        /*03d4*/ 	.word	0x000000c0
        /*03d8*/ 	.short	0x0100
        /*03da*/ 	.byte	0x08
	.zero		1


	//   ....[49]....
        /*03dc*/ 	.word	0x00000570
        /*03e0*/ 	.word	0x000000ff
        /*03e4*/ 	.word	0x00000250
        /*03e8*/ 	.short	0x0100
        /*03ea*/ 	.byte	0x08
	.zero		1


	//   ....[50]....
        /*03ec*/ 	.word	0x00000580
        /*03f0*/ 	.word	0x000000ff
        /*03f4*/ 	.word	0x000000c8
        /*03f8*/ 	.short	0x0100
        /*03fa*/ 	.byte	0x08
	.zero		1


	//   ....[51]....
        /*03fc*/ 	.word	0x00000590
        /*0400*/ 	.word	0x000000ff
        /*0404*/ 	.word	0x00000258
        /*0408*/ 	.short	0x0100
        /*040a*/ 	.byte	0x08
	.zero		1


	//   ....[52]....
        /*040c*/ 	.word	0x000005a0
        /*0410*/ 	.word	0x000000ff
        /*0414*/ 	.word	0x000000d0
        /*0418*/ 	.short	0x0100
        /*041a*/ 	.byte	0x08
	.zero		1


	//   ....[53]....
        /*041c*/ 	.word	0x000005b0
        /*0420*/ 	.word	0x000000ff
        /*0424*/ 	.word	0x00000260
        /*0428*/ 	.short	0x0100
        /*042a*/ 	.byte	0x08
	.zero		1


	//   ....[54]....
        /*042c*/ 	.word	0x000005c0
        /*0430*/ 	.word	0x000000ff
        /*0434*/ 	.word	0x000000d8
        /*0438*/ 	.short	0x0100
        /*043a*/ 	.byte	0x08
	.zero		1


	//   ....[55]....
        /*043c*/ 	.word	0x000005d0
        /*0440*/ 	.word	0x000000ff
        /*0444*/ 	.word	0x00000268
        /*0448*/ 	.short	0x0100
        /*044a*/ 	.byte	0x08
	.zero		1


	//   ....[56]....
        /*044c*/ 	.word	0x000005e0
        /*0450*/ 	.word	0x000000ff
        /*0454*/ 	.word	0x000000e0
        /*0458*/ 	.short	0x0100
        /*045a*/ 	.byte	0x08
	.zero		1


	//   ....[57]....
        /*045c*/ 	.word	0x000005f0
        /*0460*/ 	.word	0x000000ff
        /*0464*/ 	.word	0x00000270
        /*0468*/ 	.short	0x0100
        /*046a*/ 	.byte	0x08
	.zero		1


	//   ....[58]....
        /*046c*/ 	.word	0x00000600
        /*0470*/ 	.word	0x000000ff
        /*0474*/ 	.word	0x000000e8
        /*0478*/ 	.short	0x0100
        /*047a*/ 	.byte	0x08
	.zero		1


	//   ....[59]....
        /*047c*/ 	.word	0x00000610
        /*0480*/ 	.word	0x000000ff
        /*0484*/ 	.word	0x00000278
        /*0488*/ 	.short	0x0100
        /*048a*/ 	.byte	0x08
	.zero		1


	//   ....[60]....
        /*048c*/ 	.word	0x00000620
        /*0490*/ 	.word	0x000000ff
        /*0494*/ 	.word	0x000000f0
        /*0498*/ 	.short	0x0100
        /*049a*/ 	.byte	0x08
	.zero		1


	//   ....[61]....
        /*049c*/ 	.word	0x00000630
        /*04a0*/ 	.word	0x000000ff
        /*04a4*/ 	.word	0x00000280
        /*04a8*/ 	.short	0x0100
        /*04aa*/ 	.byte	0x08
	.zero		1


	//   ....[62]....
        /*04ac*/ 	.word	0x00000640
        /*04b0*/ 	.word	0x000000ff
        /*04b4*/ 	.word	0x000000f8
        /*04b8*/ 	.short	0x0100
        /*04ba*/ 	.byte	0x08
	.zero		1


	//   ....[63]....
        /*04bc*/ 	.word	0x00000650
        /*04c0*/ 	.word	0x000000ff
        /*04c4*/ 	.word	0x00000288
        /*04c8*/ 	.short	0x0100
        /*04ca*/ 	.byte	0x08
	.zero		1


	//   ....[64]....
        /*04cc*/ 	.word	0x00000660
        /*04d0*/ 	.word	0x000000ff
        /*04d4*/ 	.word	0x00000100
        /*04d8*/ 	.short	0x0100
        /*04da*/ 	.byte	0x08
	.zero		1


	//   ....[65]....
        /*04dc*/ 	.word	0x00000670
        /*04e0*/ 	.word	0x000000ff
        /*04e4*/ 	.word	0x00000290
        /*04e8*/ 	.short	0x0100
        /*04ea*/ 	.byte	0x08
	.zero		1


	//   ....[66]....
        /*04ec*/ 	.word	0x00000680
        /*04f0*/ 	.word	0x000000ff
        /*04f4*/ 	.word	0x00000108
        /*04f8*/ 	.short	0x0100
        /*04fa*/ 	.byte	0x08
	.zero		1


	//   ....[67]....
        /*04fc*/ 	.word	0x00000690
        /*0500*/ 	.word	0x000000ff
        /*0504*/ 	.word	0x00000298
        /*0508*/ 	.short	0x0100
        /*050a*/ 	.byte	0x08
	.zero		1


	//   ....[68]....
        /*050c*/ 	.word	0x000006a0
        /*0510*/ 	.word	0x000000ff
        /*0514*/ 	.word	0x00000110
        /*0518*/ 	.short	0x0100
        /*051a*/ 	.byte	0x08
	.zero		1


	//   ....[69]....
        /*051c*/ 	.word	0x000006b0
        /*0520*/ 	.word	0x000000ff
        /*0524*/ 	.word	0x000002a0
        /*0528*/ 	.short	0x0100
        /*052a*/ 	.byte	0x08
	.zero		1


	//   ....[70]....
        /*052c*/ 	.word	0x000006c0
        /*0530*/ 	.word	0x000000ff
        /*0534*/ 	.word	0x00000118
        /*0538*/ 	.short	0x0100
        /*053a*/ 	.byte	0x08
	.zero		1


	//   ....[71]....
        /*053c*/ 	.word	0x000006d0
        /*0540*/ 	.word	0x000000ff
        /*0544*/ 	.word	0x000002a8
        /*0548*/ 	.short	0x0100
        /*054a*/ 	.byte	0x08
	.zero		1


	//   ....[72]....
        /*054c*/ 	.word	0x000006e0
        /*0550*/ 	.word	0x000000ff
        /*0554*/ 	.word	0x00000120
        /*0558*/ 	.short	0x0100
        /*055a*/ 	.byte	0x08
	.zero		1


	//   ....[73]....
        /*055c*/ 	.word	0x000006f0
        /*0560*/ 	.word	0x000000ff
        /*0564*/ 	.word	0x000002b0
        /*0568*/ 	.short	0x0100
        /*056a*/ 	.byte	0x08
	.zero		1


	//   ....[74]....
        /*056c*/ 	.word	0x00000700
        /*0570*/ 	.word	0x000000ff
        /*0574*/ 	.word	0x00000128
        /*0578*/ 	.short	0x0100
        /*057a*/ 	.byte	0x08
	.zero		1


	//   ....[75]....
        /*057c*/ 	.word	0x00000710
        /*0580*/ 	.word	0x000000ff
        /*0584*/ 	.word	0x000002b8
        /*0588*/ 	.short	0x0100
        /*058a*/ 	.byte	0x08
	.zero		1


	//   ....[76]....
        /*058c*/ 	.word	0x00000720
        /*0590*/ 	.word	0x000000ff
        /*0594*/ 	.word	0x00000130
        /*0598*/ 	.short	0x0100
        /*059a*/ 	.byte	0x08
	.zero		1


	//   ....[77]....
        /*059c*/ 	.word	0x00000730
        /*05a0*/ 	.word	0x000000ff
        /*05a4*/ 	.word	0x000002c0
        /*05a8*/ 	.short	0x0100
        /*05aa*/ 	.byte	0x08
	.zero		1


	//   ....[78]....
        /*05ac*/ 	.word	0x00000740
        /*05b0*/ 	.word	0x000000ff
        /*05b4*/ 	.word	0x00000138
        /*05b8*/ 	.short	0x0100
        /*05ba*/ 	.byte	0x08
	.zero		1


	//   ....[79]....
        /*05bc*/ 	.word	0x00000750
        /*05c0*/ 	.word	0x000000ff
        /*05c4*/ 	.word	0x000002c8
        /*05c8*/ 	.short	0x0100
        /*05ca*/ 	.byte	0x08
	.zero		1


	//   ....[80]....
        /*05cc*/ 	.word	0x00000760
        /*05d0*/ 	.word	0x000000ff
        /*05d4*/ 	.word	0x00000140
        /*05d8*/ 	.short	0x0100
        /*05da*/ 	.byte	0x08
	.zero		1


	//   ....[81]....
        /*05dc*/ 	.word	0x00000770
        /*05e0*/ 	.word	0x000000ff
        /*05e4*/ 	.word	0x000002d0
        /*05e8*/ 	.short	0x0100
        /*05ea*/ 	.byte	0x08
	.zero		1


	//   ....[82]....
        /*05ec*/ 	.word	0x00000780
        /*05f0*/ 	.word	0x000000ff
        /*05f4*/ 	.word	0x00000148
        /*05f8*/ 	.short	0x0100
        /*05fa*/ 	.byte	0x08
	.zero		1


	//   ....[83]....
        /*05fc*/ 	.word	0x00000790
        /*0600*/ 	.word	0x000000ff
        /*0604*/ 	.word	0x000002d8
        /*0608*/ 	.short	0x0100
        /*060a*/ 	.byte	0x08
	.zero		1


	//   ....[84]....
        /*060c*/ 	.word	0x000007a0
        /*0610*/ 	.word	0x000000ff
        /*0614*/ 	.word	0x00000150
        /*0618*/ 	.short	0x0100
        /*061a*/ 	.byte	0x08
	.zero		1


	//   ....[85]....
        /*061c*/ 	.word	0x000007b0
        /*0620*/ 	.word	0x000000ff
        /*0624*/ 	.word	0x000002e0
        /*0628*/ 	.short	0x0100
        /*062a*/ 	.byte	0x08
	.zero		1


	//   ....[86]....
        /*062c*/ 	.word	0x000007c0
        /*0630*/ 	.word	0x000000ff
        /*0634*/ 	.word	0x00000158
        /*0638*/ 	.short	0x0100
        /*063a*/ 	.byte	0x08
	.zero		1


	//   ....[87]....
        /*063c*/ 	.word	0x000007d0
        /*0640*/ 	.word	0x000000ff
        /*0644*/ 	.word	0x000002e8
        /*0648*/ 	.short	0x0100
        /*064a*/ 	.byte	0x08
	.zero		1


	//   ....[88]....
        /*064c*/ 	.word	0x000007e0
        /*0650*/ 	.word	0x000000ff
        /*0654*/ 	.word	0x00000160
        /*0658*/ 	.short	0x0100
        /*065a*/ 	.byte	0x08
	.zero		1


	//   ....[89]....
        /*065c*/ 	.word	0x000007f0
        /*0660*/ 	.word	0x000000ff
        /*0664*/ 	.word	0x000002f0
        /*0668*/ 	.short	0x0100
        /*066a*/ 	.byte	0x08
	.zero		1


	//   ....[90]....
        /*066c*/ 	.word	0x00000800
        /*0670*/ 	.word	0x000000ff
        /*0674*/ 	.word	0x00000168
        /*0678*/ 	.short	0x0100
        /*067a*/ 	.byte	0x08
	.zero		1


	//   ....[91]....
        /*067c*/ 	.word	0x00000810
        /*0680*/ 	.word	0x000000ff
        /*0684*/ 	.word	0x000002f8
        /*0688*/ 	.short	0x0100
        /*068a*/ 	.byte	0x08
	.zero		1


	//   ....[92]....
        /*068c*/ 	.word	0x00000820
        /*0690*/ 	.word	0x000000ff
        /*0694*/ 	.word	0x00000170
        /*0698*/ 	.short	0x0100
        /*069a*/ 	.byte	0x08
	.zero		1


	//   ....[93]....
        /*069c*/ 	.word	0x00000830
        /*06a0*/ 	.word	0x000000ff
        /*06a4*/ 	.word	0x00000300
        /*06a8*/ 	.short	0x0100
        /*06aa*/ 	.byte	0x08
	.zero		1


	//   ....[94]....
        /*06ac*/ 	.word	0x00000840
        /*06b0*/ 	.word	0x000000ff
        /*06b4*/ 	.word	0x00000178
        /*06b8*/ 	.short	0x0100
        /*06ba*/ 	.byte	0x08
	.zero		1


	//   ....[95]....
        /*06bc*/ 	.word	0x00000850
        /*06c0*/ 	.word	0x000000ff
        /*06c4*/ 	.word	0x00000308
        /*06c8*/ 	.short	0x0100
        /*06ca*/ 	.byte	0x08
	.zero		1


	//   ....[96]....
        /*06cc*/ 	.word	0x00000860
        /*06d0*/ 	.word	0x000000ff
        /*06d4*/ 	.word	0x00000180
        /*06d8*/ 	.short	0x0100
        /*06da*/ 	.byte	0x08
	.zero		1


	//   ....[97]....
        /*06dc*/ 	.word	0x00000870
        /*06e0*/ 	.word	0x000000ff
        /*06e4*/ 	.word	0x00000310
        /*06e8*/ 	.short	0x0100
        /*06ea*/ 	.byte	0x08
	.zero		1


	//   ....[98]....
        /*06ec*/ 	.word	0x00000880
        /*06f0*/ 	.word	0x000000ff
        /*06f4*/ 	.word	0x00000188
        /*06f8*/ 	.short	0x0100
        /*06fa*/ 	.byte	0x08
	.zero		1


	//   ....[99]....
        /*06fc*/ 	.word	0x00000890
        /*0700*/ 	.word	0x000000ff
        /*0704*/ 	.word	0x00000318
        /*0708*/ 	.short	0x0100
        /*070a*/ 	.byte	0x08
	.zero		1


	//   ....[100]....
        /*070c*/ 	.word	0x00000df0
        /*0710*/ 	.word	0x000000ff
        /*0714*/ 	.word	0x00000350
        /*0718*/ 	.short	0x0100
        /*071a*/ 	.byte	0x08
	.zero		1


	//   ....[101]....
        /*071c*/ 	.word	0x00000e80
        /*0720*/ 	.word	0x000000ff
        /*0724*/ 	.word	0x00000358
        /*0728*/ 	.short	0x0100
        /*072a*/ 	.byte	0x08
	.zero		1


	//   ....[102]....
        /*072c*/ 	.word	0x00000ed0
        /*0730*/ 	.word	0x000000ff
        /*0734*/ 	.word	0x00000330
        /*0738*/ 	.short	0x0100
        /*073a*/ 	.byte	0x09
	.zero		1


	//   ....[103]....
        /*073c*/ 	.word	0x00000ee0
        /*0740*/ 	.word	0x000000ff
        /*0744*/ 	.word	0x00000338
        /*0748*/ 	.short	0x0100
        /*074a*/ 	.byte	0x09
	.zero		1


	//   ....[104]....
        /*074c*/ 	.word	0x00000ef0
        /*0750*/ 	.word	0x000000ff
        /*0754*/ 	.word	0x00000340
        /*0758*/ 	.short	0x0100
        /*075a*/ 	.byte	0x09
	.zero		1


	//   ....[105]....
        /*075c*/ 	.word	0x00000f00
        /*0760*/ 	.word	0x000000ff
        /*0764*/ 	.word	0x00000348
        /*0768*/ 	.short	0x0100
        /*076a*/ 	.byte	0x09
	.zero		1


	//   ....[106]....
        /*076c*/ 	.word	0x00001e00
        /*0770*/ 	.word	0x000000ff
        /*0774*/ 	.word	0xfffffff8
        /*0778*/ 	.short	0x010a
        /*077a*/ 	.byte	0x2b
	.zero		1


	//   ....[107]....
        /*077c*/ 	.word	0x00001fc0
        /*0780*/ 	.word	0x00000003
        /*0784*/ 	.word	0x00000000
        /*0788*/ 	.short	0x010a
        /*078a*/ 	.byte	0x3f
	.zero		1


	//   ....[108]....
        /*078c*/ 	.word	0x00002000
        /*0790*/ 	.word	0x00000003
        /*0794*/ 	.word	0x00000000
        /*0798*/ 	.short	0x010a
        /*079a*/ 	.byte	0x3f
	.zero		1


	//   ....[109]....
        /*079c*/ 	.word	0x00002320
        /*07a0*/ 	.word	0x000000ff
        /*07a4*/ 	.word	0x00000000
        /*07a8*/ 	.short	0x010a
        /*07aa*/ 	.byte	0x04
	.zero		1


	//   ....[110]....
        /*07ac*/ 	.word	0x00002360
        /*07b0*/ 	.word	0x000000ff
        /*07b4*/ 	.word	0x00000000
        /*07b8*/ 	.short	0x010a
        /*07ba*/ 	.byte	0x04
	.zero		1


	//   ....[111]....
        /*07bc*/ 	.word	0x000025e0
        /*07c0*/ 	.word	0x00000004
        /*07c4*/ 	.word	0x00000000
        /*07c8*/ 	.short	0x0101
        /*07ca*/ 	.byte	0x3f
	.zero		1


	//   ....[112]....
        /*07cc*/ 	.word	0x000026f0
        /*07d0*/ 	.word	0x00000003
        /*07d4*/ 	.word	0x00000000
        /*07d8*/ 	.short	0x0101
        /*07da*/ 	.byte	0x30
	.zero		1


	//   ....[113]....
        /*07dc*/ 	.word	0x000027f0
        /*07e0*/ 	.word	0x00000000
        /*07e4*/ 	.word	0x00000000
        /*07e8*/ 	.short	0x0101
        /*07ea*/ 	.byte	0x3f
	.zero		1


	//   ....[114]....
        /*07ec*/ 	.word	0x00002870
        /*07f0*/ 	.word	0x000000ff
        /*07f4*/ 	.word	0x00000008
        /*07f8*/ 	.short	0x010a
        /*07fa*/ 	.byte	0x2b
	.zero		1


	//   ....[115]....
        /*07fc*/ 	.word	0x00005340
        /*0800*/ 	.word	0x00000000
        /*0804*/ 	.word	0x00000000
        /*0808*/ 	.short	0x0101
        /*080a*/ 	.byte	0x30
	.zero		1


	//   ....[116]....
        /*080c*/ 	.word	0x00005c60
        /*0810*/ 	.word	0x0000000c
        /*0814*/ 	.word	0x00000190
        /*0818*/ 	.short	0x010a
        /*081a*/ 	.byte	0x3f
	.zero		1


	//   ....[117]....
        /*081c*/ 	.word	0x00006050
        /*0820*/ 	.word	0x00000006
        /*0824*/ 	.word	0x00000358
        /*0828*/ 	.short	0x0101
        /*082a*/ 	.byte	0x3f
	.zero		1


	//   ....[118]....
        /*082c*/ 	.word	0x00006770
        /*0830*/ 	.word	0x00000007
        /*0834*/ 	.word	0x00000000
        /*0838*/ 	.short	0x010a
        /*083a*/ 	.byte	0x3f
	.zero		1


	//   ....[119]....
        /*083c*/ 	.word	0x000067f0
        /*0840*/ 	.word	0x00000006
        /*0844*/ 	.word	0x00000000
        /*0848*/ 	.short	0x010a
        /*084a*/ 	.byte	0x3f
	.zero		1


	//   ....[120]....
        /*084c*/ 	.word	0x00006880
        /*0850*/ 	.word	0x00000007
        /*0854*/ 	.word	0x00000000
        /*0858*/ 	.short	0x010a
        /*085a*/ 	.byte	0x3f
	.zero		1


	//   ....[121]....
        /*085c*/ 	.word	0x00006910
        /*0860*/ 	.word	0x00000006
        /*0864*/ 	.word	0x00000000
        /*0868*/ 	.short	0x010a
        /*086a*/ 	.byte	0x3f
	.zero		1


	//   ....[122]....
        /*086c*/ 	.word	0x000069a0
        /*0870*/ 	.word	0x00000007
        /*0874*/ 	.word	0x00000000
        /*0878*/ 	.short	0x010a
        /*087a*/ 	.byte	0x3f
	.zero		1


	//   ....[123]....
        /*087c*/ 	.word	0x00006a30
        /*0880*/ 	.word	0x00000006
        /*0884*/ 	.word	0x00000000
        /*0888*/ 	.short	0x010a
        /*088a*/ 	.byte	0x3f
	.zero		1


	//   ....[124]....
        /*088c*/ 	.word	0x00006ac0
        /*0890*/ 	.word	0x00000007
        /*0894*/ 	.word	0x00000000
        /*0898*/ 	.short	0x010a
        /*089a*/ 	.byte	0x3f
	.zero		1


	//   ....[125]....
        /*089c*/ 	.word	0x00006b50
        /*08a0*/ 	.word	0x00000006
        /*08a4*/ 	.word	0x00000000
        /*08a8*/ 	.short	0x010a
        /*08aa*/ 	.byte	0x3f
	.zero		1


	//   ....[126]....
        /*08ac*/ 	.word	0x00006be0
        /*08b0*/ 	.word	0x00000007
        /*08b4*/ 	.word	0x00000000
        /*08b8*/ 	.short	0x010a
        /*08ba*/ 	.byte	0x3f
	.zero		1


	//   ....[127]....
        /*08bc*/ 	.word	0x00006c70
        /*08c0*/ 	.word	0x00000006
        /*08c4*/ 	.word	0x00000000
        /*08c8*/ 	.short	0x010a
        /*08ca*/ 	.byte	0x3f
	.zero		1


	//   ....[128]....
        /*08cc*/ 	.word	0x00006d00
        /*08d0*/ 	.word	0x00000007
        /*08d4*/ 	.word	0x00000000
        /*08d8*/ 	.short	0x010a
        /*08da*/ 	.byte	0x3f
	.zero		1


	//   ....[129]....
        /*08dc*/ 	.word	0x00006d90
        /*08e0*/ 	.word	0x00000006
        /*08e4*/ 	.word	0x00000000
        /*08e8*/ 	.short	0x010a
        /*08ea*/ 	.byte	0x3f
	.zero		1


	//   ....[130]....
        /*08ec*/ 	.word	0x00006e20
        /*08f0*/ 	.word	0x00000007
        /*08f4*/ 	.word	0x00000000
        /*08f8*/ 	.short	0x010a
        /*08fa*/ 	.byte	0x3f
	.zero		1


	//   ....[131]....
        /*08fc*/ 	.word	0x00006eb0
        /*0900*/ 	.word	0x00000006
        /*0904*/ 	.word	0x00000000
        /*0908*/ 	.short	0x010a
        /*090a*/ 	.byte	0x3f
	.zero		1


	//   ....[132]....
        /*090c*/ 	.word	0x00006f40
        /*0910*/ 	.word	0x00000007
        /*0914*/ 	.word	0x00000000
        /*0918*/ 	.short	0x010a
        /*091a*/ 	.byte	0x3f
	.zero		1


	//   ....[133]....
        /*091c*/ 	.word	0x00006fd0
        /*0920*/ 	.word	0x00000006
        /*0924*/ 	.word	0x00000000
        /*0928*/ 	.short	0x010a
        /*092a*/ 	.byte	0x3f
	.zero		1


	//   ....[134]....
        /*092c*/ 	.word	0x00007060
        /*0930*/ 	.word	0x00000007
        /*0934*/ 	.word	0x00000000
        /*0938*/ 	.short	0x010a
        /*093a*/ 	.byte	0x3f
	.zero		1


	//   ....[135]....
        /*093c*/ 	.word	0x000070f0
        /*0940*/ 	.word	0x00000006
        /*0944*/ 	.word	0x00000000
        /*0948*/ 	.short	0x010a
        /*094a*/ 	.byte	0x3f
	.zero		1


	//   ....[136]....
        /*094c*/ 	.word	0x00007180
        /*0950*/ 	.word	0x00000007
        /*0954*/ 	.word	0x00000000
        /*0958*/ 	.short	0x010a
        /*095a*/ 	.byte	0x3f
	.zero		1


	//   ....[137]....
        /*095c*/ 	.word	0x00007210
        /*0960*/ 	.word	0x00000006
        /*0964*/ 	.word	0x00000000
        /*0968*/ 	.short	0x010a
        /*096a*/ 	.byte	0x3f
	.zero		1


	//   ....[138]....
        /*096c*/ 	.word	0x000072a0
        /*0970*/ 	.word	0x00000007
        /*0974*/ 	.word	0x00000000
        /*0978*/ 	.short	0x010a
        /*097a*/ 	.byte	0x3f
	.zero		1


	//   ....[139]....
        /*097c*/ 	.word	0x00007330
        /*0980*/ 	.word	0x00000006
        /*0984*/ 	.word	0x00000000
        /*0988*/ 	.short	0x010a
        /*098a*/ 	.byte	0x3f
	.zero		1


	//   ....[140]....
        /*098c*/ 	.word	0x000073c0
        /*0990*/ 	.word	0x00000007
        /*0994*/ 	.word	0x00000000
        /*0998*/ 	.short	0x010a
        /*099a*/ 	.byte	0x3f
	.zero		1


	//   ....[141]....
        /*099c*/ 	.word	0x00007450
        /*09a0*/ 	.word	0x00000006
        /*09a4*/ 	.word	0x00000000
        /*09a8*/ 	.short	0x010a
        /*09aa*/ 	.byte	0x3f
	.zero		1


	//   ....[142]....
        /*09ac*/ 	.word	0x000074e0
        /*09b0*/ 	.word	0x00000007
        /*09b4*/ 	.word	0x00000000
        /*09b8*/ 	.short	0x010a
        /*09ba*/ 	.byte	0x3f
	.zero		1


	//   ....[143]....
        /*09bc*/ 	.word	0x00007570
        /*09c0*/ 	.word	0x00000006
        /*09c4*/ 	.word	0x00000000
        /*09c8*/ 	.short	0x010a
        /*09ca*/ 	.byte	0x3f
	.zero		1


	//   ....[144]....
        /*09cc*/ 	.word	0x00007600
        /*09d0*/ 	.word	0x00000007
        /*09d4*/ 	.word	0x00000000
        /*09d8*/ 	.short	0x010a
        /*09da*/ 	.byte	0x3f
	.zero		1


	//   ....[145]....
        /*09dc*/ 	.word	0x00007690
        /*09e0*/ 	.word	0x00000006
        /*09e4*/ 	.word	0x00000000
        /*09e8*/ 	.short	0x010a
        /*09ea*/ 	.byte	0x3f
	.zero		1


	//   ....[146]....
        /*09ec*/ 	.word	0x00007720
        /*09f0*/ 	.word	0x00000007
        /*09f4*/ 	.word	0x00000000
        /*09f8*/ 	.short	0x010a
        /*09fa*/ 	.byte	0x3f
	.zero		1


	//   ....[147]....
        /*09fc*/ 	.word	0x000077b0
        /*0a00*/ 	.word	0x00000006
        /*0a04*/ 	.word	0x00000000
        /*0a08*/ 	.short	0x010a
        /*0a0a*/ 	.byte	0x3f
	.zero		1


	//   ....[148]....
        /*0a0c*/ 	.word	0x00007840
        /*0a10*/ 	.word	0x00000007
        /*0a14*/ 	.word	0x00000000
        /*0a18*/ 	.short	0x010a
        /*0a1a*/ 	.byte	0x3f
	.zero		1


	//   ....[149]....
        /*0a1c*/ 	.word	0x000078d0
        /*0a20*/ 	.word	0x00000006
        /*0a24*/ 	.word	0x00000000
        /*0a28*/ 	.short	0x010a
        /*0a2a*/ 	.byte	0x3f
	.zero		1


	//   ....[150]....
        /*0a2c*/ 	.word	0x00007960
        /*0a30*/ 	.word	0x00000007
        /*0a34*/ 	.word	0x00000000
        /*0a38*/ 	.short	0x010a
        /*0a3a*/ 	.byte	0x3f
	.zero		1


	//   ....[151]....
        /*0a3c*/ 	.word	0x000079f0
        /*0a40*/ 	.word	0x00000006
        /*0a44*/ 	.word	0x00000000
        /*0a48*/ 	.short	0x010a
        /*0a4a*/ 	.byte	0x3f
	.zero		1


	//   ....[152]....
        /*0a4c*/ 	.word	0x00007a80
        /*0a50*/ 	.word	0x00000007
        /*0a54*/ 	.word	0x00000000
        /*0a58*/ 	.short	0x010a
        /*0a5a*/ 	.byte	0x3f
	.zero		1


	//   ....[153]....
        /*0a5c*/ 	.word	0x00007b10
        /*0a60*/ 	.word	0x00000006
        /*0a64*/ 	.word	0x00000000
        /*0a68*/ 	.short	0x010a
        /*0a6a*/ 	.byte	0x3f
	.zero		1


	//   ....[154]....
        /*0a6c*/ 	.word	0x00007ba0
        /*0a70*/ 	.word	0x00000007
        /*0a74*/ 	.word	0x00000000
        /*0a78*/ 	.short	0x010a
        /*0a7a*/ 	.byte	0x3f
	.zero		1


	//   ....[155]....
        /*0a7c*/ 	.word	0x00007c30
        /*0a80*/ 	.word	0x00000006
        /*0a84*/ 	.word	0x00000000
        /*0a88*/ 	.short	0x010a
        /*0a8a*/ 	.byte	0x3f
	.zero		1


	//   ....[156]....
        /*0a8c*/ 	.word	0x00007cc0
        /*0a90*/ 	.word	0x00000007
        /*0a94*/ 	.word	0x00000000
        /*0a98*/ 	.short	0x010a
        /*0a9a*/ 	.byte	0x3f
	.zero		1


	//   ....[157]....
        /*0a9c*/ 	.word	0x00007d50
        /*0aa0*/ 	.word	0x00000006
        /*0aa4*/ 	.word	0x00000000
        /*0aa8*/ 	.short	0x010a
        /*0aaa*/ 	.byte	0x3f
	.zero		1


	//   ....[158]....
        /*0aac*/ 	.word	0x00007de0
        /*0ab0*/ 	.word	0x00000007
        /*0ab4*/ 	.word	0x00000000
        /*0ab8*/ 	.short	0x010a
        /*0aba*/ 	.byte	0x3f
	.zero		1


	//   ....[159]....
        /*0abc*/ 	.word	0x00007e70
        /*0ac0*/ 	.word	0x00000006
        /*0ac4*/ 	.word	0x00000000
        /*0ac8*/ 	.short	0x010a
        /*0aca*/ 	.byte	0x3f
	.zero		1


	//   ....[160]....
        /*0acc*/ 	.word	0x00007f00
        /*0ad0*/ 	.word	0x00000007
        /*0ad4*/ 	.word	0x00000000
        /*0ad8*/ 	.short	0x010a
        /*0ada*/ 	.byte	0x3f
	.zero		1


	//   ....[161]....
        /*0adc*/ 	.word	0x00007f90
        /*0ae0*/ 	.word	0x00000006
        /*0ae4*/ 	.word	0x00000000
        /*0ae8*/ 	.short	0x010a
        /*0aea*/ 	.byte	0x3f
	.zero		1


	//   ....[162]....
        /*0aec*/ 	.word	0x00008020
        /*0af0*/ 	.word	0x00000007
        /*0af4*/ 	.word	0x00000000
        /*0af8*/ 	.short	0x010a
        /*0afa*/ 	.byte	0x3f
	.zero		1


	//   ....[163]....
        /*0afc*/ 	.word	0x000080b0
        /*0b00*/ 	.word	0x00000006
        /*0b04*/ 	.word	0x00000000
        /*0b08*/ 	.short	0x010a
        /*0b0a*/ 	.byte	0x3f
	.zero		1


	//   ....[164]....
        /*0b0c*/ 	.word	0x00008140
        /*0b10*/ 	.word	0x00000007
        /*0b14*/ 	.word	0x00000000
        /*0b18*/ 	.short	0x010a
        /*0b1a*/ 	.byte	0x3f
	.zero		1


	//   ....[165]....
        /*0b1c*/ 	.word	0x000081d0
        /*0b20*/ 	.word	0x00000006
        /*0b24*/ 	.word	0x00000000
        /*0b28*/ 	.short	0x010a
        /*0b2a*/ 	.byte	0x3f
	.zero		1


	//   ....[166]....
        /*0b2c*/ 	.word	0x00008260
        /*0b30*/ 	.word	0x00000007
        /*0b34*/ 	.word	0x00000000
        /*0b38*/ 	.short	0x010a
        /*0b3a*/ 	.byte	0x3f
	.zero		1


	//   ....[167]....
        /*0b3c*/ 	.word	0x000082f0
        /*0b40*/ 	.word	0x00000005
        /*0b44*/ 	.word	0x00000000
        /*0b48*/ 	.short	0x010a
        /*0b4a*/ 	.byte	0x3f
	.zero		1


	//   ....[168]....
        /*0b4c*/ 	.word	0x00008360
        /*0b50*/ 	.word	0x00000003
        /*0b54*/ 	.word	0xfffffff8
        /*0b58*/ 	.short	0x010a
        /*0b5a*/ 	.byte	0x3f
	.zero		1


	//   ....[169]....
        /*0b5c*/ 	.word	0x000083b0
        /*0b60*/ 	.word	0x00000003
        /*0b64*/ 	.word	0x00000000
        /*0b68*/ 	.short	0x010a
        /*0b6a*/ 	.byte	0x3f
	.zero		1


	//   ....[170]....
        /*0b6c*/ 	.word	0x00008410
        /*0b70*/ 	.word	0x00000005
        /*0b74*/ 	.word	0x00000000
        /*0b78*/ 	.short	0x010a
        /*0b7a*/ 	.byte	0x3f
	.zero		1


	//   ....[171]....
        /*0b7c*/ 	.word	0x00008470
        /*0b80*/ 	.word	0x00000003
        /*0b84*/ 	.word	0x00000008
        /*0b88*/ 	.short	0x010a
        /*0b8a*/ 	.byte	0x3f
	.zero		1


	//   ....[172]....
        /*0b8c*/ 	.word	0x00008540
        /*0b90*/ 	.word	0x0000000c
        /*0b94*/ 	.word	0x00000190
        /*0b98*/ 	.short	0x010a
        /*0b9a*/ 	.byte	0x3f
	.zero		1


	//   ....[173]....
        /*0b9c*/ 	.word	0x00008610
        /*0ba0*/ 	.word	0x00000007
        /*0ba4*/ 	.word	0x00000000
        /*0ba8*/ 	.short	0x010a
        /*0baa*/ 	.byte	0x3f
	.zero		1


	//   ....[174]....
        /*0bac*/ 	.word	0x00008660
        /*0bb0*/ 	.word	0x00000006
        /*0bb4*/ 	.word	0x00000000
        /*0bb8*/ 	.short	0x010a
        /*0bba*/ 	.byte	0x3f
	.zero		1


	//   ....[175]....
        /*0bbc*/ 	.word	0x000086b0
        /*0bc0*/ 	.word	0x00000007
        /*0bc4*/ 	.word	0x00000000
        /*0bc8*/ 	.short	0x010a
        /*0bca*/ 	.byte	0x3f
	.zero		1


	//   ....[176]....
        /*0bcc*/ 	.word	0x00008700
        /*0bd0*/ 	.word	0x00000006
        /*0bd4*/ 	.word	0x00000000
        /*0bd8*/ 	.short	0x010a
        /*0bda*/ 	.byte	0x3f
	.zero		1


	//   ....[177]....
        /*0bdc*/ 	.word	0x00008750
        /*0be0*/ 	.word	0x00000007
        /*0be4*/ 	.word	0x00000000
        /*0be8*/ 	.short	0x010a
        /*0bea*/ 	.byte	0x3f
	.zero		1


	//   ....[178]....
        /*0bec*/ 	.word	0x000087a0
        /*0bf0*/ 	.word	0x00000006
        /*0bf4*/ 	.word	0x00000000
        /*0bf8*/ 	.short	0x010a
        /*0bfa*/ 	.byte	0x3f
	.zero		1


	//   ....[179]....
        /*0bfc*/ 	.word	0x000087f0
        /*0c00*/ 	.word	0x00000007
        /*0c04*/ 	.word	0x00000000
        /*0c08*/ 	.short	0x010a
        /*0c0a*/ 	.byte	0x3f
	.zero		1


	//   ....[180]....
        /*0c0c*/ 	.word	0x00008840
        /*0c10*/ 	.word	0x00000006
        /*0c14*/ 	.word	0x00000000
        /*0c18*/ 	.short	0x010a
        /*0c1a*/ 	.byte	0x3f
	.zero		1


	//   ....[181]....
        /*0c1c*/ 	.word	0x00008890
        /*0c20*/ 	.word	0x00000007
        /*0c24*/ 	.word	0x00000000
        /*0c28*/ 	.short	0x010a
        /*0c2a*/ 	.byte	0x3f
	.zero		1


	//   ....[182]....
        /*0c2c*/ 	.word	0x000088e0
        /*0c30*/ 	.word	0x00000006
        /*0c34*/ 	.word	0x00000000
        /*0c38*/ 	.short	0x010a
        /*0c3a*/ 	.byte	0x3f
	.zero		1


	//   ....[183]....
        /*0c3c*/ 	.word	0x00008930
        /*0c40*/ 	.word	0x00000007
        /*0c44*/ 	.word	0x00000000
        /*0c48*/ 	.short	0x010a
        /*0c4a*/ 	.byte	0x3f
	.zero		1


	//   ....[184]....
        /*0c4c*/ 	.word	0x00008980
        /*0c50*/ 	.word	0x00000006
        /*0c54*/ 	.word	0x00000000
        /*0c58*/ 	.short	0x010a
        /*0c5a*/ 	.byte	0x3f
	.zero		1


	//   ....[185]....
        /*0c5c*/ 	.word	0x000089d0
        /*0c60*/ 	.word	0x00000007
        /*0c64*/ 	.word	0x00000000
        /*0c68*/ 	.short	0x010a
        /*0c6a*/ 	.byte	0x3f
	.zero		1


	//   ....[186]....
        /*0c6c*/ 	.word	0x00008a20
        /*0c70*/ 	.word	0x00000006
        /*0c74*/ 	.word	0x00000000
        /*0c78*/ 	.short	0x010a
        /*0c7a*/ 	.byte	0x3f
	.zero		1


	//   ....[187]....
        /*0c7c*/ 	.word	0x00008a70
        /*0c80*/ 	.word	0x00000007
        /*0c84*/ 	.word	0x00000000
        /*0c88*/ 	.short	0x010a
        /*0c8a*/ 	.byte	0x3f
	.zero		1


	//   ....[188]....
        /*0c8c*/ 	.word	0x00008ac0
        /*0c90*/ 	.word	0x00000006
        /*0c94*/ 	.word	0x00000000
        /*0c98*/ 	.short	0x010a
        /*0c9a*/ 	.byte	0x3f
	.zero		1


	//   ....[189]....
        /*0c9c*/ 	.word	0x00008b10
        /*0ca0*/ 	.word	0x00000007
        /*0ca4*/ 	.word	0x00000000
        /*0ca8*/ 	.short	0x010a
        /*0caa*/ 	.byte	0x3f
	.zero		1


	//   ....[190]....
        /*0cac*/ 	.word	0x00008b60
        /*0cb0*/ 	.word	0x00000006
        /*0cb4*/ 	.word	0x00000000
        /*0cb8*/ 	.short	0x010a
        /*0cba*/ 	.byte	0x3f
	.zero		1


	//   ....[191]....
        /*0cbc*/ 	.word	0x00008bb0
        /*0cc0*/ 	.word	0x00000007
        /*0cc4*/ 	.word	0x00000000
        /*0cc8*/ 	.short	0x010a
        /*0cca*/ 	.byte	0x3f
	.zero		1


	//   ....[192]....
        /*0ccc*/ 	.word	0x00008c00
        /*0cd0*/ 	.word	0x00000006
        /*0cd4*/ 	.word	0x00000000
        /*0cd8*/ 	.short	0x010a
        /*0cda*/ 	.byte	0x3f
	.zero		1


	//   ....[193]....
        /*0cdc*/ 	.word	0x00008c50
        /*0ce0*/ 	.word	0x00000007
        /*0ce4*/ 	.word	0x00000000
        /*0ce8*/ 	.short	0x010a
        /*0cea*/ 	.byte	0x3f
	.zero		1


	//   ....[194]....
        /*0cec*/ 	.word	0x00008ca0
        /*0cf0*/ 	.word	0x00000006
        /*0cf4*/ 	.word	0x00000000
        /*0cf8*/ 	.short	0x010a
        /*0cfa*/ 	.byte	0x3f
	.zero		1


	//   ....[195]....
        /*0cfc*/ 	.word	0x00008cf0
        /*0d00*/ 	.word	0x00000007
        /*0d04*/ 	.word	0x00000000
        /*0d08*/ 	.short	0x010a
        /*0d0a*/ 	.byte	0x3f
	.zero		1


	//   ....[196]....
        /*0d0c*/ 	.word	0x00008d40
        /*0d10*/ 	.word	0x00000006
        /*0d14*/ 	.word	0x00000000
        /*0d18*/ 	.short	0x010a
        /*0d1a*/ 	.byte	0x3f
	.zero		1


	//   ....[197]....
        /*0d1c*/ 	.word	0x00008d90
        /*0d20*/ 	.word	0x00000007
        /*0d24*/ 	.word	0x00000000
        /*0d28*/ 	.short	0x010a
        /*0d2a*/ 	.byte	0x3f
	.zero		1


	//   ....[198]....
        /*0d2c*/ 	.word	0x00008de0
        /*0d30*/ 	.word	0x00000006
        /*0d34*/ 	.word	0x00000000
        /*0d38*/ 	.short	0x010a
        /*0d3a*/ 	.byte	0x3f
	.zero		1


	//   ....[199]....
        /*0d3c*/ 	.word	0x00008e30
        /*0d40*/ 	.word	0x00000007
        /*0d44*/ 	.word	0x00000000
        /*0d48*/ 	.short	0x010a
        /*0d4a*/ 	.byte	0x3f
	.zero		1


	//   ....[200]....
        /*0d4c*/ 	.word	0x00008e80
        /*0d50*/ 	.word	0x00000006
        /*0d54*/ 	.word	0x00000000
        /*0d58*/ 	.short	0x010a
        /*0d5a*/ 	.byte	0x3f
	.zero		1


	//   ....[201]....
        /*0d5c*/ 	.word	0x00008ed0
        /*0d60*/ 	.word	0x00000007
        /*0d64*/ 	.word	0x00000000
        /*0d68*/ 	.short	0x010a
        /*0d6a*/ 	.byte	0x3f
	.zero		1


	//   ....[202]....
        /*0d6c*/ 	.word	0x00008f20
        /*0d70*/ 	.word	0x00000006
        /*0d74*/ 	.word	0x00000000
        /*0d78*/ 	.short	0x010a
        /*0d7a*/ 	.byte	0x3f
	.zero		1


	//   ....[203]....
        /*0d7c*/ 	.word	0x00008f70
        /*0d80*/ 	.word	0x00000007
        /*0d84*/ 	.word	0x00000000
        /*0d88*/ 	.short	0x010a
        /*0d8a*/ 	.byte	0x3f
	.zero		1


	//   ....[204]....
        /*0d8c*/ 	.word	0x00008fc0
        /*0d90*/ 	.word	0x00000006
        /*0d94*/ 	.word	0x00000000
        /*0d98*/ 	.short	0x010a
        /*0d9a*/ 	.byte	0x3f
	.zero		1


	//   ....[205]....
        /*0d9c*/ 	.word	0x00009010
        /*0da0*/ 	.word	0x00000007
        /*0da4*/ 	.word	0x00000000
        /*0da8*/ 	.short	0x010a
        /*0daa*/ 	.byte	0x3f
	.zero		1


	//   ....[206]....
        /*0dac*/ 	.word	0x00009060
        /*0db0*/ 	.word	0x00000006
        /*0db4*/ 	.word	0x00000000
        /*0db8*/ 	.short	0x010a
        /*0dba*/ 	.byte	0x3f
	.zero		1


	//   ....[207]....
        /*0dbc*/ 	.word	0x000090b0
        /*0dc0*/ 	.word	0x00000007
        /*0dc4*/ 	.word	0x00000000
        /*0dc8*/ 	.short	0x010a
        /*0dca*/ 	.byte	0x3f
	.zero		1


	//   ....[208]....
        /*0dcc*/ 	.word	0x00009100
        /*0dd0*/ 	.word	0x00000006
        /*0dd4*/ 	.word	0x00000000
        /*0dd8*/ 	.short	0x010a
        /*0dda*/ 	.byte	0x3f
	.zero		1


	//   ....[209]....
        /*0ddc*/ 	.word	0x00009150
        /*0de0*/ 	.word	0x00000007
        /*0de4*/ 	.word	0x00000000
        /*0de8*/ 	.short	0x010a
        /*0dea*/ 	.byte	0x3f
	.zero		1


	//   ....[210]....
        /*0dec*/ 	.word	0x000091a0
        /*0df0*/ 	.word	0x00000006
        /*0df4*/ 	.word	0x00000000
        /*0df8*/ 	.short	0x010a
        /*0dfa*/ 	.byte	0x3f
	.zero		1


	//   ....[211]....
        /*0dfc*/ 	.word	0x000091f0
        /*0e00*/ 	.word	0x00000007
        /*0e04*/ 	.word	0x00000000
        /*0e08*/ 	.short	0x010a
        /*0e0a*/ 	.byte	0x3f
	.zero		1


	//   ....[212]....
        /*0e0c*/ 	.word	0x00009240
        /*0e10*/ 	.word	0x00000006
        /*0e14*/ 	.word	0x00000000
        /*0e18*/ 	.short	0x010a
        /*0e1a*/ 	.byte	0x3f
	.zero		1


	//   ....[213]....
        /*0e1c*/ 	.word	0x00009290
        /*0e20*/ 	.word	0x00000007
        /*0e24*/ 	.word	0x00000000
        /*0e28*/ 	.short	0x010a
        /*0e2a*/ 	.byte	0x3f
	.zero		1


	//   ....[214]....
        /*0e2c*/ 	.word	0x000092e0
        /*0e30*/ 	.word	0x00000006
        /*0e34*/ 	.word	0x00000000
        /*0e38*/ 	.short	0x010a
        /*0e3a*/ 	.byte	0x3f
	.zero		1


	//   ....[215]....
        /*0e3c*/ 	.word	0x00009330
        /*0e40*/ 	.word	0x00000007
        /*0e44*/ 	.word	0x00000000
        /*0e48*/ 	.short	0x010a
        /*0e4a*/ 	.byte	0x3f
	.zero		1


	//   ....[216]....
        /*0e4c*/ 	.word	0x00009380
        /*0e50*/ 	.word	0x00000006
        /*0e54*/ 	.word	0x00000000
        /*0e58*/ 	.short	0x010a
        /*0e5a*/ 	.byte	0x3f
	.zero		1


	//   ....[217]....
        /*0e5c*/ 	.word	0x000093d0
        /*0e60*/ 	.word	0x00000007
        /*0e64*/ 	.word	0x00000000
        /*0e68*/ 	.short	0x010a
        /*0e6a*/ 	.byte	0x3f
	.zero		1


	//   ....[218]....
        /*0e6c*/ 	.word	0x00009420
        /*0e70*/ 	.word	0x00000006
        /*0e74*/ 	.word	0x00000000
        /*0e78*/ 	.short	0x010a
        /*0e7a*/ 	.byte	0x3f
	.zero		1


	//   ....[219]....
        /*0e7c*/ 	.word	0x00009470
        /*0e80*/ 	.word	0x00000007
        /*0e84*/ 	.word	0x00000000
        /*0e88*/ 	.short	0x010a
        /*0e8a*/ 	.byte	0x3f
	.zero		1


	//   ....[220]....
        /*0e8c*/ 	.word	0x000094c0
        /*0e90*/ 	.word	0x00000006
        /*0e94*/ 	.word	0x00000000
        /*0e98*/ 	.short	0x010a
        /*0e9a*/ 	.byte	0x3f
	.zero		1


	//   ....[221]....
        /*0e9c*/ 	.word	0x00009510
        /*0ea0*/ 	.word	0x00000007
        /*0ea4*/ 	.word	0x00000000
        /*0ea8*/ 	.short	0x010a
        /*0eaa*/ 	.byte	0x3f
	.zero		1


	//----- nvinfo : EIATTR_NUM_MBARRIERS
	.align		4
.L_37:
        /*0eac*/ 	.byte	0x03, 0x38
        /*0eae*/ 	.short	0x006a


	//----- nvinfo : EIATTR_EXIT_INSTR_OFFSETS
	.align		4
        /*0eb0*/ 	.byte	0x04, 0x1c
        /*0eb2*/ 	.short	(.L_39 - .L_38)


	//   ....[0]....
.L_38:
        /*0eb4*/ 	.word	0x000019e0


	//   ....[1]....
        /*0eb8*/ 	.word	0x00001a40


	//   ....[2]....
        /*0ebc*/ 	.word	0x00005960


	//   ....[3]....
        /*0ec0*/ 	.word	0x00005990


	//   ....[4]....
        /*0ec4*/ 	.word	0x00008340


	//----- nvinfo : EIATTR_MAX_THREADS
	.align		4
.L_39:
        /*0ec8*/ 	.byte	0x04, 0x05
        /*0eca*/ 	.short	(.L_41 - .L_40)
.L_40:
        /*0ecc*/ 	.word	0x00000180
        /*0ed0*/ 	.word	0x00000001
        /*0ed4*/ 	.word	0x00000001


	//----- nvinfo : EIATTR_CRS_STACK_SIZE
	.align		4
.L_41:
        /*0ed8*/ 	.byte	0x04, 0x1e
        /*0eda*/ 	.short	(.L_43 - .L_42)
.L_42:
        /*0edc*/ 	.word	0x00000000


	//----- nvinfo : EIATTR_CBANK_PARAM_SIZE
	.align		4
.L_43:
        /*0ee0*/ 	.byte	0x03, 0x19
        /*0ee2*/ 	.short	0x0470


	//----- nvinfo : EIATTR_PARAM_CBANK
	.align		4
        /*0ee4*/ 	.byte	0x04, 0x0a
        /*0ee6*/ 	.short	(.L_45 - .L_44)
	.align		4
.L_44:
        /*0ee8*/ 	.word	index@(.nv.constant0._ZN7cutlass13device_kernelINS_4gemm6kernel13GemmUniversalIN4cute5tupleIJiiiiEEENS1_10collective13CollectiveMmaINS1_34MainloopSm90TmaGmmaWarpSpecializedILi50ENS5_IJNS4_1CILi2EEENSA_ILi1EEESC_EEENS1_32KernelTmaWarpSpecializedPingpongEEENS5_IJNSA_ILi64EEENSA_ILi80EEENSA_ILi16EEEEEENS_6half_tENS5_IJlSC_lEEESK_SL_NS4_8TiledMMAINS4_8MMA_AtomIJNS4_4SM904GMMA25MMA_64x16x16_F32F16F16_SSILNSP_5MajorE0ELSR_0ELNSP_7ScaleInE1ELSS_1EEEEEENS4_6LayoutINS5_IJSC_SC_SC_EEENS5_IJNSA_ILi0EEESX_SX_EEEEENS5_IJNS4_10UnderscoreES10_S10_EEEEENS4_13SM90_TMA_LOADENS4_14ComposedLayoutINS4_7SwizzleILi1ELi4ELi3EEENS4_18smem_ptr_flag_bitsILi16EEENSV_INS5_IJNSA_ILi8EEESI_EEENS5_IJSI_SC_EEEEEEEvNS4_8identityENS4_23SM90_TMA_LOAD_MULTICASTES1D_vS1E_EENS_8epilogue10collective6detail29Sm90TmaWarpSpecializedAdapterINS1I_15DefaultEpilogueISK_SL_SL_NS1H_6thread17LinearCombinationISK_Li1EffLNS1M_9ScaleType4KindE0ELNS_15FloatRoundStyleE2ESK_EENS1_15EpilogueDefaultEEEEEvvEEEEvNT_6ParamsE)
        /*0eec*/ 	.short	0x0210
        /*0eee*/ 	.short	0x0470


	//----- nvinfo : EIATTR_SW_WAR
	.align		4
.L_45:
        /*0ef0*/ 	.byte	0x04, 0x36
        /*0ef2*/ 	.short	(.L_47 - .L_46)
.L_46:
        /*0ef4*/ 	.word	0x00000008
.L_47:


//--------------------- .nv.callgraph             --------------------------
	.section	.nv.callgraph,"",@"SHT_CUDA_CALLGRAPH"
	.align	4
	.sectionentsize	8
	.align		4
        /*0000*/ 	.word	0x00000000
	.align		4
        /*0004*/ 	.word	0xffffffff
	.align		4
        /*0008*/ 	.word	index@(_ZN7cutlass13device_kernelINS_4gemm6kernel13GemmUniversalIN4cute5tupleIJiiiiEEENS1_10collective13CollectiveMmaINS1_34MainloopSm90TmaGmmaWarpSpecializedILi50ENS5_IJNS4_1CILi2EEENSA_ILi1EEESC_EEENS1_32KernelTmaWarpSpecializedPingpongEEENS5_IJNSA_ILi64EEENSA_ILi80EEENSA_ILi16EEEEEENS_6half_tENS5_IJlSC_lEEESK_SL_NS4_8TiledMMAINS4_8MMA_AtomIJNS4_4SM904GMMA25MMA_64x16x16_F32F16F16_SSILNSP_5MajorE0ELSR_0ELNSP_7ScaleInE1ELSS_1EEEEEENS4_6LayoutINS5_IJSC_SC_SC_EEENS5_IJNSA_ILi0EEESX_SX_EEEEENS5_IJNS4_10UnderscoreES10_S10_EEEEENS4_13SM90_TMA_LOADENS4_14ComposedLayoutINS4_7SwizzleILi1ELi4ELi3EEENS4_18smem_ptr_flag_bitsILi16EEENSV_INS5_IJNSA_ILi8EEESI_EEENS5_IJSI_SC_EEEEEEEvNS4_8identityENS4_23SM90_TMA_LOAD_MULTICASTES1D_vS1E_EENS_8epilogue10collective6detail29Sm90TmaWarpSpecializedAdapterINS1I_15DefaultEpilogueISK_SL_SL_NS1H_6thread17LinearCombinationISK_Li1EffLNS1M_9ScaleType4KindE0ELNS_15FloatRoundStyleE2ESK_EENS1_15EpilogueDefaultEEEEEvvEEEEvNT_6ParamsE)
	.align		4
        /*000c*/ 	.word	index@(__assertfail)
	.align		4
        /*0010*/ 	.word	0x00000000
	.align		4
        /*0014*/ 	.word	0xfffffffe
	.align		4
        /*0018*/ 	.word	0x00000000
	.align		4
        /*001c*/ 	.word	0xfffffffd
	.align		4
        /*0020*/ 	.word	0x00000000
	.align		4
        /*0024*/ 	.word	0xfffffffc


//--------------------- .nv.constant4             --------------------------
	.section	.nv.constant4,"a",@progbits
	.align	8
	.align		8
.nv.constant4:
        /*0000*/ 	.dword	__assertfail
	.align		8
        /*0008*/ 	.dword	__unnamed_1
	.align		8
        /*0010*/ 	.dword	_ZN40_INTERNAL_b54ebf13_4_k_cu_abec5933_115004cuda3std3__45__cpo5beginE
	.align		8
        /*0018*/ 	.dword	_ZN40_INTERNAL_b54ebf13_4_k_cu_abec5933_115004cuda3std3__45__cpo3endE
	.align		8
        /*0020*/ 	.dword	_ZN40_INTERNAL_b54ebf13_4_k_cu_abec5933_115004cuda3std3__45__cpo6cbeginE
	.align		8
        /*0028*/ 	.dword	_ZN40_INTERNAL_b54ebf13_4_k_cu_abec5933_115004cuda3std3__45__cpo4cendE
	.align		8
        /*0030*/ 	.dword	_ZN40_INTERNAL_b54ebf13_4_k_cu_abec5933_115004cuda3std3__442_GLOBAL__N__b54ebf13_4_k_cu_abec5933_115006ignoreE
	.align		8
        /*0038*/ 	.dword	_ZN40_INTERNAL_b54ebf13_4_k_cu_abec5933_115004cuda3std3__419piecewise_constructE
	.align		8
        /*0040*/ 	.dword	_ZN40_INTERNAL_b54ebf13_4_k_cu_abec5933_115004cuda3std3__48in_placeE
	.align		8
        /*0048*/ 	.dword	_ZN40_INTERNAL_b54ebf13_4_k_cu_abec5933_115004cuda3std6ranges3__45__cpo4swapE
	.align		8
        /*0050*/ 	.dword	_ZN40_INTERNAL_b54ebf13_4_k_cu_abec5933_115004cuda3std6ranges3__45__cpo9iter_moveE
	.align		8
        /*0058*/ 	.dword	_ZN40_INTERNAL_b54ebf13_4_k_cu_abec5933_115004cute7productE
	.align		8
        /*0060*/ 	.dword	_ZN40_INTERNAL_b54ebf13_4_k_cu_abec5933_115004cute1_E
	.align		8
        /*0068*/ 	.dword	$str$22
	.align		8
        /*0070*/ 	.dword	$str$23


//--------------------- .text._ZN7cutlass13device_kernelINS_4gemm6kernel13GemmUniversalIN4cute5tupleIJiiiiEEENS1_10collective13CollectiveMmaINS1_34MainloopSm90TmaGmmaWarpSpecializedILi50ENS5_IJNS4_1CILi2EEENSA_ILi1EEESC_EEENS1_32KernelTmaWarpSpecializedPingpongEEENS5_IJNSA_ILi64EEENSA_ILi80EEENSA_ILi16EEEEEENS_6half_tENS5_IJlSC_lEEESK_SL_NS4_8TiledMMAINS4_8MMA_AtomIJNS4_4SM904GMMA25MMA_64x16x16_F32F16F16_SSILNSP_5MajorE0ELSR_0ELNSP_7ScaleInE1ELSS_1EEEEEENS4_6LayoutINS5_IJSC_SC_SC_EEENS5_IJNSA_ILi0EEESX_SX_EEEEENS5_IJNS4_10UnderscoreES10_S10_EEEEENS4_13SM90_TMA_LOADENS4_14ComposedLayoutINS4_7SwizzleILi1ELi4ELi3EEENS4_18smem_ptr_flag_bitsILi16EEENSV_INS5_IJNSA_ILi8EEESI_EEENS5_IJSI_SC_EEEEEEEvNS4_8identityENS4_23SM90_TMA_LOAD_MULTICASTES1D_vS1E_EENS_8epilogue10collective6detail29Sm90TmaWarpSpecializedAdapterINS1I_15DefaultEpilogueISK_SL_SL_NS1H_6thread17LinearCombinationISK_Li1EffLNS1M_9ScaleType4KindE0ELNS_15FloatRoundStyleE2ESK_EENS1_15EpilogueDefaultEEEEEvvEEEEvNT_6ParamsE --------------------------
	.section	.text._ZN7cutlass13device_kernelINS_4gemm6kernel13GemmUniversalIN4cute5tupleIJiiiiEEENS1_10collective13CollectiveMmaINS1_34MainloopSm90TmaGmmaWarpSpecializedILi50ENS5_IJNS4_1CILi2EEENSA_ILi1EEESC_EEENS1_32KernelTmaWarpSpecializedPingpongEEENS5_IJNSA_ILi64EEENSA_ILi80EEENSA_ILi16EEEEEENS_6half_tENS5_IJlSC_lEEESK_SL_NS4_8TiledMMAINS4_8MMA_AtomIJNS4_4SM904GMMA25MMA_64x16x16_F32F16F16_SSILNSP_5MajorE0ELSR_0ELNSP_7ScaleInE1ELSS_1EEEEEENS4_6LayoutINS5_IJSC_SC_SC_EEENS5_IJNSA_ILi0EEESX_SX_EEEEENS5_IJNS4_10UnderscoreES10_S10_EEEEENS4_13SM90_TMA_LOADENS4_14ComposedLayoutINS4_7SwizzleILi1ELi4ELi3EEENS4_18smem_ptr_flag_bitsILi16EEENSV_INS5_IJNSA_ILi8EEESI_EEENS5_IJSI_SC_EEEEEEEvNS4_8identityENS4_23SM90_TMA_LOAD_MULTICASTES1D_vS1E_EENS_8epilogue10collective6detail29Sm90TmaWarpSpecializedAdapterINS1I_15DefaultEpilogueISK_SL_SL_NS1H_6thread17LinearCombinationISK_Li1EffLNS1M_9ScaleType4KindE0ELNS_15FloatRoundStyleE2ESK_EENS1_15EpilogueDefaultEEEEEvvEEEEvNT_6ParamsE,"ax",@progbits
	.align	128
.text._ZN7cutlass13device_kernelINS_4gemm6kernel13GemmUniversalIN4cute5tupleIJiiiiEEENS1_10collective13CollectiveMmaINS1_34MainloopSm90TmaGmmaWarpSpecializedILi50ENS5_IJNS4_1CILi2EEENSA_ILi1EEESC_EEENS1_32KernelTmaWarpSpecializedPingpongEEENS5_IJNSA_ILi64EEENSA_ILi80EEENSA_ILi16EEEEEENS_6half_tENS5_IJlSC_lEEESK_SL_NS4_8TiledMMAINS4_8MMA_AtomIJNS4_4SM904GMMA25MMA_64x16x16_F32F16F16_SSILNSP_5MajorE0ELSR_0ELNSP_7ScaleInE1ELSS_1EEEEEENS4_6LayoutINS5_IJSC_SC_SC_EEENS5_IJNSA_ILi0EEESX_SX_EEEEENS5_IJNS4_10UnderscoreES10_S10_EEEEENS4_13SM90_TMA_LOADENS4_14ComposedLayoutINS4_7SwizzleILi1ELi4ELi3EEENS4_18smem_ptr_flag_bitsILi16EEENSV_INS5_IJNSA_ILi8EEESI_EEENS5_IJSI_SC_EEEEEEEvNS4_8identityENS4_23SM90_TMA_LOAD_MULTICASTES1D_vS1E_EENS_8epilogue10collective6detail29Sm90TmaWarpSpecializedAdapterINS1I_15DefaultEpilogueISK_SL_SL_NS1H_6thread17LinearCombinationISK_Li1EffLNS1M_9ScaleType4KindE0ELNS_15FloatRoundStyleE2ESK_EENS1_15EpilogueDefaultEEEEEvvEEEEvNT_6ParamsE:
        .type           _ZN7cutlass13device_kernelINS_4gemm6kernel13GemmUniversalIN4cute5tupleIJiiiiEEENS1_10collective13CollectiveMmaINS1_34MainloopSm90TmaGmmaWarpSpecializedILi50ENS5_IJNS4_1CILi2EEENSA_ILi1EEESC_EEENS1_32KernelTmaWarpSpecializedPingpongEEENS5_IJNSA_ILi64EEENSA_ILi80EEENSA_ILi16EEEEEENS_6half_tENS5_IJlSC_lEEESK_SL_NS4_8TiledMMAINS4_8MMA_AtomIJNS4_4SM904GMMA25MMA_64x16x16_F32F16F16_SSILNSP_5MajorE0ELSR_0ELNSP_7ScaleInE1ELSS_1EEEEEENS4_6LayoutINS5_IJSC_SC_SC_EEENS5_IJNSA_ILi0EEESX_SX_EEEEENS5_IJNS4_10UnderscoreES10_S10_EEEEENS4_13SM90_TMA_LOADENS4_14ComposedLayoutINS4_7SwizzleILi1ELi4ELi3EEENS4_18smem_ptr_flag_bitsILi16EEENSV_INS5_IJNSA_ILi8EEESI_EEENS5_IJSI_SC_EEEEEEEvNS4_8identityENS4_23SM90_TMA_LOAD_MULTICASTES1D_vS1E_EENS_8epilogue10collective6detail29Sm90TmaWarpSpecializedAdapterINS1I_15DefaultEpilogueISK_SL_SL_NS1H_6thread17LinearCombinationISK_Li1EffLNS1M_9ScaleType4KindE0ELNS_15FloatRoundStyleE2ESK_EENS1_15EpilogueDefaultEEEEEvvEEEEvNT_6ParamsE,@function
        .size           _ZN7cutlass13device_kernelINS_4gemm6kernel13GemmUniversalIN4cute5tupleIJiiiiEEENS1_10collective13CollectiveMmaINS1_34MainloopSm90TmaGmmaWarpSpecializedILi50ENS5_IJNS4_1CILi2EEENSA_ILi1EEESC_EEENS1_32KernelTmaWarpSpecializedPingpongEEENS5_IJNSA_ILi64EEENSA_ILi80EEENSA_ILi16EEEEEENS_6half_tENS5_IJlSC_lEEESK_SL_NS4_8TiledMMAINS4_8MMA_AtomIJNS4_4SM904GMMA25MMA_64x16x16_F32F16F16_SSILNSP_5MajorE0ELSR_0ELNSP_7ScaleInE1ELSS_1EEEEEENS4_6LayoutINS5_IJSC_SC_SC_EEENS5_IJNSA_ILi0EEESX_SX_EEEEENS5_IJNS4_10UnderscoreES10_S10_EEEEENS4_13SM90_TMA_LOADENS4_14ComposedLayoutINS4_7SwizzleILi1ELi4ELi3EEENS4_18smem_ptr_flag_bitsILi16EEENSV_INS5_IJNSA_ILi8EEESI_EEENS5_IJSI_SC_EEEEEEEvNS4_8identityENS4_23SM90_TMA_LOAD_MULTICASTES1D_vS1E_EENS_8epilogue10collective6detail29Sm90TmaWarpSpecializedAdapterINS1I_15DefaultEpilogueISK_SL_SL_NS1H_6thread17LinearCombinationISK_Li1EffLNS1M_9ScaleType4KindE0ELNS_15FloatRoundStyleE2ESK_EENS1_15EpilogueDefaultEEEEEvvEEEEvNT_6ParamsE,(.L_x_246 - _ZN7cutlass13device_kernelINS_4gemm6kernel13GemmUniversalIN4cute5tupleIJiiiiEEENS1_10collective13CollectiveMmaINS1_34MainloopSm90TmaGmmaWarpSpecializedILi50ENS5_IJNS4_1CILi2EEENSA_ILi1EEESC_EEENS1_32KernelTmaWarpSpecializedPingpongEEENS5_IJNSA_ILi64EEENSA_ILi80EEENSA_ILi16EEEEEENS_6half_tENS5_IJlSC_lEEESK_SL_NS4_8TiledMMAINS4_8MMA_AtomIJNS4_4SM904GMMA25MMA_64x16x16_F32F16F16_SSILNSP_5MajorE0ELSR_0ELNSP_7ScaleInE1ELSS_1EEEEEENS4_6LayoutINS5_IJSC_SC_SC_EEENS5_IJNSA_ILi0EEESX_SX_EEEEENS5_IJNS4_10UnderscoreES10_S10_EEEEENS4_13SM90_TMA_LOADENS4_14ComposedLayoutINS4_7SwizzleILi1ELi4ELi3EEENS4_18smem_ptr_flag_bitsILi16EEENSV_INS5_IJNSA_ILi8EEESI_EEENS5_IJSI_SC_EEEEEEEvNS4_8identityENS4_23SM90_TMA_LOAD_MULTICASTES1D_vS1E_EENS_8epilogue10collective6detail29Sm90TmaWarpSpecializedAdapterINS1I_15DefaultEpilogueISK_SL_SL_NS1H_6thread17LinearCombinationISK_Li1EffLNS1M_9ScaleType4KindE0ELNS_15FloatRoundStyleE2ESK_EENS1_15EpilogueDefaultEEEEEvvEEEEvNT_6ParamsE)
        .other          _ZN7cutlass13device_kernelINS_4gemm6kernel13GemmUniversalIN4cute5tupleIJiiiiEEENS1_10collective13CollectiveMmaINS1_34MainloopSm90TmaGmmaWarpSpecializedILi50ENS5_IJNS4_1CILi2EEENSA_ILi1EEESC_EEENS1_32KernelTmaWarpSpecializedPingpongEEENS5_IJNSA_ILi64EEENSA_ILi80EEENSA_ILi16EEEEEENS_6half_tENS5_IJlSC_lEEESK_SL_NS4_8TiledMMAINS4_8MMA_AtomIJNS4_4SM904GMMA25MMA_64x16x16_F32F16F16_SSILNSP_5MajorE0ELSR_0ELNSP_7ScaleInE1ELSS_1EEEEEENS4_6LayoutINS5_IJSC_SC_SC_EEENS5_IJNSA_ILi0EEESX_SX_EEEEENS5_IJNS4_10UnderscoreES10_S10_EEEEENS4_13SM90_TMA_LOADENS4_14ComposedLayoutINS4_7SwizzleILi1ELi4ELi3EEENS4_18smem_ptr_flag_bitsILi16EEENSV_INS5_IJNSA_ILi8EEESI_EEENS5_IJSI_SC_EEEEEEEvNS4_8identityENS4_23SM90_TMA_LOAD_MULTICASTES1D_vS1E_EENS_8epilogue10collective6detail29Sm90TmaWarpSpecializedAdapterINS1I_15DefaultEpilogueISK_SL_SL_NS1H_6thread17LinearCombinationISK_Li1EffLNS1M_9ScaleType4KindE0ELNS_15FloatRoundStyleE2ESK_EENS1_15EpilogueDefaultEEEEEvvEEEEvNT_6ParamsE,@"STO_CUDA_ENTRY STV_DEFAULT"
_ZN7cutlass13device_kernelINS_4gemm6kernel13GemmUniversalIN4cute5tupleIJiiiiEEENS1_10collective13CollectiveMmaINS1_34MainloopSm90TmaGmmaWarpSpecializedILi50ENS5_IJNS4_1CILi2EEENSA_ILi1EEESC_EEENS1_32KernelTmaWarpSpecializedPingpongEEENS5_IJNSA_ILi64EEENSA_ILi80EEENSA_ILi16EEEEEENS_6half_tENS5_IJlSC_lEEESK_SL_NS4_8TiledMMAINS4_8MMA_AtomIJNS4_4SM904GMMA25MMA_64x16x16_F32F16F16_SSILNSP_5MajorE0ELSR_0ELNSP_7ScaleInE1ELSS_1EEEEEENS4_6LayoutINS5_IJSC_SC_SC_EEENS5_IJNSA_ILi0EEESX_SX_EEEEENS5_IJNS4_10UnderscoreES10_S10_EEEEENS4_13SM90_TMA_LOADENS4_14ComposedLayoutINS4_7SwizzleILi1ELi4ELi3EEENS4_18smem_ptr_flag_bitsILi16EEENSV_INS5_IJNSA_ILi8EEESI_EEENS5_IJSI_SC_EEEEEEEvNS4_8identityENS4_23SM90_TMA_LOAD_MULTICASTES1D_vS1E_EENS_8epilogue10collective6detail29Sm90TmaWarpSpecializedAdapterINS1I_15DefaultEpilogueISK_SL_SL_NS1H_6thread17LinearCombinationISK_Li1EffLNS1M_9ScaleType4KindE0ELNS_15FloatRoundStyleE2ESK_EENS1_15EpilogueDefaultEEEEEvvEEEEvNT_6ParamsE:
[----:B------:R-:W0:Y:S02]  /*0000*/  LDC R1, c[0x0][0x28] ;  /* 0x00000a00ff017b82 */ /* 0x000e240000000800 */
[----:B0-----:R-:W-:Y:S01]  /*0010*/  VIADD R1, R1, 0xfffffff8 ;  /* 0xfffffff801017836 */ /* 0x001fe20000000000 */
[----:B------:R-:W0:Y:S01]  /*0020*/  S2R R4, SR_TID.X ;  /* 0x0000000000047919 */ /* 0x000e220000002100 */
[----:B------:R-:W-:Y:S01]  /*0030*/  ELECT P0, URZ, PT ;  /* 0x00000000003f782f */ /* 0x000fe20003800000 */
[----:B------:R-:W-:Y:S01]  /*0040*/  BSSY B0, `(.L_x_0) ;  /* 0x000000f000007945 */ /* 0x000fe20003800000 */
[--C-:B0-----:R-:W-:Y:S02]  /*0050*/  SHF.R.U32.HI R0, RZ, 0x5, R4.reuse ;  /* 0x00000005ff007819 */ /* 0x101fe40000011604 */
[----:B------:R-:W-:-:S03]  /*0060*/  SHF.R.U32.HI R7, RZ, 0x7, R4 ;  /* 0x00000007ff077819 */ /* 0x000fc60000011604 */
[----:B------:R-:W0:Y:S04]  /*0070*/  SHFL.IDX PT, R2, R0, RZ, 0x1f ;  /* 0x00001fff00027589 */ /* 0x000e2800000e0000 */
[----:B------:R1:W2:Y:S01]  /*0080*/  SHFL.IDX PT, R10, R7, RZ, 0x1f ;  /* 0x00001fff070a7589 */ /* 0x0002a200000e0000 */
[----:B0-----:R-:W-:-:S13]  /*0090*/  ISETP.NE.OR P0, PT, R2, RZ, !P0 ;  /* 0x000000ff0200720c */ /* 0x001fda0004705670 */
[----:B-12---:R-:W-:Y:S05]  /*00a0*/  @P0 BRA `(.L_x_1) ;  /* 0x0000000000200947 */ /* 0x006fea0003800000 */
[----:B------:R-:W-:Y:S02]  /*00b0*/  ULDC.64 UR4, c[0x0][0x198] ;  /* 0x0000660000047ab9 */ /* 0x000fe40000000a00 */
[----:B------:R-:W-:Y:S02]  /*00c0*/  UIADD3 UR6, UP0, UR4, 0xf0, URZ ;  /* 0x000000f004067890 */ /* 0x000fe4000ff1e03f */
[----:B------:R-:W-:Y:S02]  /*00d0*/  UIADD3 UR4, UP1, UR4, 0x1f0, URZ ;  /* 0x000001f004047890 */ /* 0x000fe4000ff3e03f */
[----:B------:R-:W-:Y:S02]  /*00e0*/  UIADD3.X UR7, URZ, UR5, URZ, UP0, !UPT ;  /* 0x000000053f077290 */ /* 0x000fe400087fe43f */
[----:B------:R-:W-:-:S07]  /*00f0*/  UIADD3.X UR5, URZ, UR5, URZ, UP1, !UPT ;  /* 0x000000053f057290 */ /* 0x000fce0008ffe43f */
[----:B------:R0:W-:Y:S02]  /*0100*/  UTMACCTL.PF [UR6] ;  /* 0x00000000060079b9 */ /* 0x0001e40008040000 */
[----:B------:R0:W-:Y:S02]  /*0110*/  UTMACCTL.PF [UR4] ;  /* 0x00000000040079b9 */ /* 0x0001e40008040000 */
[----:B0-----:R-:W-:Y:S01]  /*0120*/  NOP ;  /* 0x0000000000007918 */ /* 0x001fe20000000000 */
.L_x_1:
[----:B------:R-:W-:Y:S05]  /*0130*/  BSYNC B0 ;  /* 0x0000000000007941 */ /* 0x000fea0003800000 */
.L_x_0:
[----:B------:R-:W0:Y:S02]  /*0140*/  SHFL.IDX PT, R9, R0, RZ, 0x1f ;  /* 0x00001fff00097589 */ /* 0x000e2400000e0000 */
[----:B0-----:R-:W-:-:S13]  /*0150*/  ISETP.NE.AND P0, PT, R9, RZ, PT ;  /* 0x000000ff0900720c */ /* 0x001fda0003f05270 */
[----:B------:R-:W-:Y:S05]  /*0160*/  @P0 BRA `(.L_x_2) ;  /* 0x0000000400d40947 */ /* 0x000fea0003800000 */
[----:B------:R-:W-:Y:S01]  /*0170*/  ELECT P0, URZ, PT ;  /* 0x00000000003f782f */ /* 0x000fe20003800000 */
[----:B------:R-:W-:-:S12]  /*0180*/  BSSY B0, `(.L_x_2) ;  /* 0x0000073000007945 */ /* 0x000fd80003800000 */
[----:B------:R-:W-:Y:S05]  /*0190*/  @!P0 BRA `(.L_x_3) ;  /* 0x0000000400c48947 */ /* 0x000fea0003800000 */
[----:B------:R-:W0:Y:S01]  /*01a0*/  S2UR UR8, SR_CgaCtaId ;  /* 0x00000000000879c3 */ /* 0x000e220000008800 */
[----:B------:R-:W-:Y:S01]  /*01b0*/  UMOV UR4, 0x400 ;  /* 0x0000040000047882 */ /* 0x000fe20000000000 */
[----:B------:R-:W-:Y:S01]  /*01c0*/  UMOV UR5, 0x1 ;  /* 0x0000000100057882 */ /* 0x000fe20000000000 */
[----:B------:R-:W-:Y:S02]  /*01d0*/  UMOV UR6, 0x2 ;  /* 0x0000000200067882 */ /* 0x000fe40000000000 */
[----:B------:R-:W-:-:S04]  /*01e0*/  UIADD3 UR6, -UR6, 0x100000, URZ ;  /* 0x0010000006067890 */ /* 0x000fc8000fffe13f */
[----:B------:R-:W-:Y:S02]  /*01f0*/  USHF.L.U32 UR7, UR6, 0xb, URZ ;  /* 0x0000000b06077899 */ /* 0x000fe4000800063f */
[----:B------:R-:W-:Y:S02]  /*0200*/  USHF.L.U32 UR6, UR6, 0x1, URZ ;  /* 0x0000000106067899 */ /* 0x000fe4000800063f */
[----:B0-----:R-:W-:Y:S02]  /*0210*/  ULEA UR8, UR8, UR4, 0x18 ;  /* 0x0000000408087291 */ /* 0x001fe4000f8ec03f */
[----:B------:R-:W-:-:S04]  /*0220*/  UIADD3 UR4, -UR5, 0x100000, URZ ;  /* 0x0010000005047890 */ /* 0x000fc8000fffe13f */
[----:B------:R-:W-:Y:S02]  /*0230*/  USHF.L.U32 UR5, UR4, 0xb, URZ ;  /* 0x0000000b04057899 */ /* 0x000fe4000800063f */
[----:B------:R-:W-:Y:S01]  /*0240*/  USHF.L.U32 UR4, UR4, 0x1, URZ ;  /* 0x0000000104047899 */ /* 0x000fe2000800063f */
[----:B------:R-:W0:Y:S11]  /*0250*/  FENCE.VIEW.ASYNC.S ;  /* 0x00000000000073c6 */ /* 0x000e360000000000 */
[----:B0-----:R0:W1:Y:S01]  /*0260*/  SYNCS.EXCH.64 URZ, [UR8], UR4 ;  /* 0x00000004083f75b2 */ /* 0x0010620008000100 */
[----:B------:R0:W2:Y:S01]  /*0270*/  SYNCS.EXCH.64 URZ, [UR8+0x190], UR6 ;  /* 0x00019006083f75b2 */ /* 0x0000a20008000100 */
[----:B------:R0:W3:Y:S01]  /*0280*/  SYNCS.EXCH.64 URZ, [UR8+0x8], UR4 ;  /* 0x00000804083f75b2 */ /* 0x0000e20008000100 */
[----:B------:R0:W4:Y:S01]  /*0290*/  SYNCS.EXCH.64 URZ, [UR8+0x198], UR6 ;  /* 0x00019806083f75b2 */ /* 0x0001220008000100 */
[----:B------:R0:W0:Y:S01]  /*02a0*/  SYNCS.EXCH.64 URZ, [UR8+0x10], UR4 ;  /* 0x00001004083f75b2 */ /* 0x0000220008000100 */
        /* <DEDUP_REMOVED lines=95> */
[----:B-1234-:R-:W-:Y:S01]  /*08a0*/  NOP ;  /* 0x0000000000007918 */ /* 0x01efe20000000000 */
.L_x_3:
[----:B0-----:R-:W-:Y:S05]  /*08b0*/  BSYNC B0 ;  /* 0x0000000000007941 */ /* 0x001fea0003800000 */
.L_x_2:
[----:B------:R-:W0:Y:S01]  /*08c0*/  SHFL.IDX PT, R12, R0, RZ, 0x1f ;  /* 0x00001fff000c7589 */ /* 0x000e2200000e0000 */
[----:B------:R-:W1:Y:S01]  /*08d0*/  S2UR UR12, SR_CTAID.X ;  /* 0x00000000000c79c3 */ /* 0x000e620000002500 */
[----:B------:R-:W-:Y:S02]  /*08e0*/  SHF.R.S32.HI R3, RZ, 0x1f, R4 ;  /* 0x0000001fff037819 */ /* 0x000fe40000011404 */
[----:B------:R-:W-:Y:S01]  /*08f0*/  ELECT P0, URZ, PT ;  /* 0x00000000003f782f */ /* 0x000fe20003800000 */
[----:B------:R-:W2:Y:S01]  /*0900*/  SHFL.IDX PT, R11, R0, RZ, 0x1f ;  /* 0x00001fff000b7589 */ /* 0x000ea200000e0000 */
[----:B------:R-:W-:Y:S01]  /*0910*/  ULDC UR4, c[0x0][0x150] ;  /* 0x0000540000047ab9 */ /* 0x000fe20000000800 */
[----:B------:R-:W-:Y:S02]  /*0920*/  LEA.HI R3, R3, R4, RZ, 0x7 ;  /* 0x0000000403037211 */ /* 0x000fe400078f38ff */
[----:B------:R-:W-:Y:S01]  /*0930*/  ELECT P1, URZ, PT ;  /* 0x00000000003f782f */ /* 0x000fe20003820000 */
[----:B------:R-:W3:Y:S01]  /*0940*/  S2R R6, SR_CTAID.Y ;  /* 0x0000000000067919 */ /* 0x000ee20000002600 */
[----:B------:R-:W4:Y:S01]  /*0950*/  LDC R14, c[0x0][0x144] ;  /* 0x00005100ff0e7b82 */ /* 0x000f220000000800 */
[----:B------:R-:W-:Y:S01]  /*0960*/  LOP3.LUT R3, R3, 0xffffff80, RZ, 0xc0, !PT ;  /* 0xffffff8003037812 */ /* 0x000fe200078ec0ff */
[----:B------:R-:W-:Y:S01]  /*0970*/  UMOV UR11, 0x80 ;  /* 0x00000080000b7882 */ /* 0x000fe20000000000 */
[----:B------:R-:W5:Y:S01]  /*0980*/  SHFL.IDX PT, R16, R7, RZ, 0x1f ;  /* 0x00001fff07107589 */ /* 0x000f6200000e0000 */
[----:B------:R-:W-:Y:S01]  /*0990*/  NOP ;  /* 0x0000000000007918 */ /* 0x000fe20000000000 */
[----:B------:R-:W-:Y:S01]  /*09a0*/  NOP ;  /* 0x0000000000007918 */ /* 0x000fe20000000000 */
[----:B------:R-:W-:Y:S01]  /*09b0*/  IMAD.IADD R5, R4, 0x1, -R3 ;  /* 0x0000000104057824 */ /* 0x000fe200078e0a03 */
[C---:B------:R-:W-:Y:S01]  /*09c0*/  ISETP.NE.AND P4, PT, R10.reuse, RZ, PT ;  /* 0x000000ff0a00720c */ /* 0x040fe20003f85270 */
[----:B------:R-:W5:Y:S01]  /*09d0*/  LDC R15, c[0x0][0x140] ;  /* 0x00005000ff0f7b82 */ /* 0x000f620000000800 */
[----:B------:R-:W-:-:S02]  /*09e0*/  VIADD R36, R10, 0xffffffff ;  /* 0xffffffff0a247836 */ /* 0x000fc40000000000 */
[----:B------:R-:W-:Y:S01]  /*09f0*/  SHF.R.S32.HI R8, RZ, 0x1f, R5 ;  /* 0x0000001fff087819 */ /* 0x000fe20000011405 */
[----:B------:R-:W-:Y:S02]  /*0a00*/  IMAD.MOV.U32 R64, RZ, RZ, 0x1 ;  /* 0x00000001ff407424 */ /* 0x000fe400078e00ff */
[----:B------:R-:W-:Y:S02]  /*0a10*/  ISETP.GE.U32.AND P6, PT, R36, 0x2, PT ;  /* 0x000000022400780c */ /* 0x000fe40003fc6070 */
[----:B0-----:R-:W-:Y:S01]  /*0a20*/  ISETP.NE.OR P0, PT, R12, RZ, !P0 ;  /* 0x000000ff0c00720c */ /* 0x001fe20004705670 */
[----:B------:R-:W0:Y:S01]  /*0a30*/  LDC R25, c[0x0][0x148] ;  /* 0x00005200ff197b82 */ /* 0x000e220000000800 */
[----:B-1----:R-:W-:Y:S02]  /*0a40*/  I2FP.F32.U32 R12, UR12 ;  /* 0x0000000c000c7c45 */ /* 0x002fe40008201000 */
[----:B------:R-:W-:Y:S02]  /*0a50*/  LEA.HI R3, R8, R5, RZ, 0x3 ;  /* 0x0000000508037211 */ /* 0x000fe400078f18ff */
[----:B--2---:R-:W-:Y:S01]  /*0a60*/  ISETP.NE.OR P1, PT, R11, RZ, !P1 ;  /* 0x000000ff0b00720c */ /* 0x004fe20004f25670 */
[----:B------:R-:W-:Y:S01]  /*0a70*/  FMUL R13, R12, UR4 ;  /* 0x000000040c0d7c20 */ /* 0x000fe20008400000 */
[--C-:B------:R-:W-:Y:S01]  /*0a80*/  SHF.R.S32.HI R0, RZ, 0x3, R3.reuse ;  /* 0x00000003ff007819 */ /* 0x100fe20000011403 */
[----:B------:R-:W-:Y:S01]  /*0a90*/  ULDC UR4, c[0x0][0x154] ;  /* 0x0000550000047ab9 */ /* 0x000fe20000000800 */
[----:B------:R-:W-:-:S02]  /*0aa0*/  SHF.R.S32.HI R3, RZ, 0x1f, R3 ;  /* 0x0000001fff037819 */ /* 0x000fc40000011403 */
[----:B------:R-:W-:Y:S01]  /*0ab0*/  SHF.R.S32.HI R12, RZ, 0x1f, R9 ;  /* 0x0000001fff0c7819 */ /* 0x000fe20000011409 */
[----:B------:R-:W1:Y:S01]  /*0ac0*/  F2I.U32.TRUNC.NTZ R13, R13 ;  /* 0x0000000d000d7305 */ /* 0x000e62000020f000 */
[----:B------:R-:W-:Y:S01]  /*0ad0*/  LEA.HI R11, R3, R0, RZ, 0x2 ;  /* 0x00000000030b7211 */ /* 0x000fe200078f10ff */
[----:B------:R-:W-:Y:S01]  /*0ae0*/  VOTEU.ALL UP1, P0 ;  /* 0x00000000003f7886 */ /* 0x000fe20000020000 */
[----:B------:R-:W-:Y:S01]  /*0af0*/  LEA.HI R12, R12, R9, RZ, 0x2 ;  /* 0x000000090c0c7211 */ /* 0x000fe200078f10ff */
[----:B------:R-:W-:Y:S01]  /*0b00*/  VOTEU.ALL UP0, P0 ;  /* 0x00000000003f7886 */ /* 0x000fe20000000000 */
[----:B------:R-:W-:Y:S01]  /*0b10*/  SHF.R.S32.HI R3, RZ, 0x1f, R2 ;  /* 0x0000001fff037819 */ /* 0x000fe20000011402 */
[----:B------:R-:W-:Y:S01]  /*0b20*/  VOTEU.ALL UP2, P1 ;  /* 0x00000000003f7886 */ /* 0x000fe20000840000 */
[----:B------:R-:W-:Y:S01]  /*0b30*/  LOP3.LUT R11, R11, 0xfffffffc, RZ, 0xc0, !PT ;  /* 0xfffffffc0b0b7812 */ /* 0x000fe200078ec0ff */
[----:B------:R-:W2:Y:S01]  /*0b40*/  @!UP1 S2UR UR7, SR_CgaCtaId ;  /* 0x00000000000799c3 */ /* 0x000ea20000008800 */
[----:B------:R-:W-:Y:S01]  /*0b50*/  LOP3.LUT R12, R12, 0x3ffffffc, RZ, 0xc0, !PT ;  /* 0x3ffffffc0c0c7812 */ /* 0x000fe200078ec0ff */
[----:B------:R-:W-:Y:S01]  /*0b60*/  @!UP1 UMOV UR6, 0x400 ;  /* 0x0000040000069882 */ /* 0x000fe20000000000 */
[----:B------:R-:W-:Y:S01]  /*0b70*/  LEA.HI R3, R3, R2, RZ, 0x2 ;  /* 0x0000000203037211 */ /* 0x000fe200078f10ff */
[----:B------:R-:W-:Y:S01]  /*0b80*/  IMAD.IADD R11, R0, 0x1, -R11 ;  /* 0x00000001000b7824 */ /* 0x000fe200078e0a0b */
[----:B------:R-:W-:Y:S01]  /*0b90*/  @!UP2 UMOV UR9, 0x400 ;  /* 0x000004000009a882 */ /* 0x000fe20000000000 */
[----:B------:R-:W-:Y:S01]  /*0ba0*/  IMAD.IADD R12, R9, 0x1, -R12 ;  /* 0x00000001090c7824 */ /* 0x000fe200078e0a0c */
[----:B------:R-:W-:Y:S01]  /*0bb0*/  LOP3.LUT R3, R3, 0xfffffffc, RZ, 0xc0, !PT ;  /* 0xfffffffc03037812 */ /* 0x000fe200078ec0ff */
[----:B------:R-:W0:Y:S01]  /*0bc0*/  @!UP2 S2UR UR10, SR_CgaCtaId ;  /* 0x00000000000aa9c3 */ /* 0x000e220000008800 */
[----:B-1----:R-:W-:Y:S01]  /*0bd0*/  IMAD.MOV R13, RZ, RZ, -R13 ;  /* 0x000000ffff0d7224 */ /* 0x002fe200078e0a0d */
[----:B------:R-:W-:Y:S01]  /*0be0*/  VOTEU.ALL UP3, P1 ;  /* 0x00000000003f7886 */ /* 0x000fe20000860000 */
[----:B------:R-:W-:Y:S01]  /*0bf0*/  IMAD R11, R12, 0x4, R11 ;  /* 0x000000040c0b7824 */ /* 0x000fe200078e020b */
[----:B------:R-:W-:Y:S01]  /*0c00*/  VOTEU.ALL UP4, P1 ;  /* 0x00000000003f7886 */ /* 0x000fe20000880000 */
[----:B------:R-:W-:Y:S01]  /*0c10*/  IMAD.IADD R9, R2, 0x1, -R3 ;  /* 0x0000000102097824 */ /* 0x000fe200078e0a03 */
[----:B---3--:R-:W-:Y:S01]  /*0c20*/  I2FP.F32.U32 R2, R6 ;  /* 0x0000000600027245 */ /* 0x008fe20000201000 */
[----:B----4-:R-:W-:Y:S01]  /*0c30*/  IMAD R21, R14, R13, UR12 ;  /* 0x0000000c0e157e24 */ /* 0x010fe2000f8e020d */
[----:B------:R-:W-:Y:S01]  /*0c40*/  LEA.HI R0, R11, R11, RZ, 0x1 ;  /* 0x0000000b0b007211 */ /* 0x000fe200078f08ff */
[----:B------:R-:W-:Y:S01]  /*0c50*/  VOTEU.ALL UP5, P1 ;  /* 0x00000000003f7886 */ /* 0x000fe200008a0000 */
[----:B-----5:R-:W-:Y:S01]  /*0c60*/  ISETP.EQ.U32.AND P2, PT, R15, 0x1, PT ;  /* 0x000000010f00780c */ /* 0x020fe20003f42070 */
[----:B------:R-:W-:Y:S01]  /*0c70*/  FMUL R3, R2, UR4 ;  /* 0x0000000402037c20 */ /* 0x000fe20008400000 */
[----:B------:R-:W-:Y:S01]  /*0c80*/  LOP3.LUT R2, R0, 0xfffffffe, RZ, 0xc0, !PT ;  /* 0xfffffffe00027812 */ /* 0x000fe200078ec0ff */
[----:B------:R-:W-:Y:S01]  /*0c90*/  IMAD.SHL.U32 R0, R11, 0x4, RZ ;  /* 0x000000040b007824 */ /* 0x000fe200078e00ff */
[----:B------:R-:W-:Y:S01]  /*0ca0*/  UMOV UR4, 0x20 ;  /* 0x0000002000047882 */ /* 0x000fe20000000000 */
[----:B------:R-:W-:Y:S01]  /*0cb0*/  R2UR UR43, R16 ;  /* 0x00000000102b72ca */ /* 0x000fe200000e0000 */
[----:B------:R-:W-:-:S04]  /*0cc0*/  @!UP1 UIADD3 UR4, -UR4, 0x100000, URZ ;  /* 0x0010000004049890 */ /* 0x000fc8000fffe13f */
[----:B------:R-:W-:Y:S02]  /*0cd0*/  @!UP1 USHF.L.U32 UR5, UR4, 0xb, URZ ;  /* 0x0000000b04059899 */ /* 0x000fe4000800063f */
[----:B------:R-:W-:Y:S01]  /*0ce0*/  @!UP1 USHF.L.U32 UR4, UR4, 0x1, URZ ;  /* 0x0000000104049899 */ /* 0x000fe2000800063f */
[C---:B------:R-:W-:Y:S01]  /*0cf0*/  IMAD.IADD R2, R11.reuse, 0x1, -R2 ;  /* 0x000000010b027824 */ /* 0x040fe200078e0a02 */
[----:B------:R-:W1:Y:S01]  /*0d00*/  F2I.U32.TRUNC.NTZ R3, R3 ;  /* 0x0000000300037305 */ /* 0x000e62000020f000 */
[----:B--2---:R-:W-:Y:S01]  /*0d10*/  @!UP1 ULEA UR8, UR7, UR6, 0x18 ;  /* 0x0000000607089291 */ /* 0x004fe2000f8ec03f */
[----:B------:R-:W-:Y:S01]  /*0d20*/  LOP3.LUT R65, R11, 0xc, R0, 0x78, !PT ;  /* 0x0000000c0b417812 */ /* 0x000fe200078e7800 */
[----:B------:R-:W-:-:S04]  /*0d30*/  @!UP2 UIADD3 UR6, -UR11, 0x100000, URZ ;  /* 0x001000000b06a890 */ /* 0x000fc8000fffe13f */
[----:B------:R-:W-:Y:S02]  /*0d40*/  @!UP2 USHF.L.U32 UR7, UR6, 0xb, URZ ;  /* 0x0000000b0607a899 */ /* 0x000fe4000800063f */
[----:B------:R-:W-:Y:S01]  /*0d50*/  @!UP2 USHF.L.U32 UR6, UR6, 0x1, URZ ;  /* 0x000000010606a899 */ /* 0x000fe2000800063f */
[----:B------:R-:W-:Y:S01]  /*0d60*/  ISETP.NE.AND P3, PT, R2, R21, PT ;  /* 0x000000150200720c */ /* 0x000fe20003f65270 */
[----:B------:R-:W-:Y:S01]  /*0d70*/  VOTEU.ALL UP1, P0 ;  /* 0x00000000003f7886 */ /* 0x000fe20000020000 */
[----:B0-----:R-:W-:Y:S01]  /*0d80*/  @!UP2 ULEA UR9, UR10, UR9, 0x18 ;  /* 0x000000090a09a291 */ /* 0x001fe2000f8ec03f */
[----:B------:R-:W-:Y:S01]  /*0d90*/  LOP3.LUT P0, RZ, R5, 0x7, RZ, 0xc0, !PT ;  /* 0x0000000705ff7812 */ /* 0x000fe2000780c0ff */
[----:B------:R-:W-:Y:S01]  /*0da0*/  VOTEU.ALL UP2, P1 ;  /* 0x00000000003f7886 */ /* 0x000fe20000840000 */
[----:B------:R-:W-:Y:S02]  /*0db0*/  ISETP.NE.AND P1, PT, R9, 0x3, PT ;  /* 0x000000030900780c */ /* 0x000fe40003f25270 */
[----:B------:R-:W-:-:S02]  /*0dc0*/  ISETP.LT.U32.AND P0, PT, R65, 0x2, !P0 ;  /* 0x000000024100780c */ /* 0x000fc40004701070 */
[----:B------:R-:W-:Y:S01]  /*0dd0*/  ISETP.EQ.OR P1, PT, R9, RZ, !P1 ;  /* 0x000000ff0900720c */ /* 0x000fe20004f22670 */
[----:B------:R-:W0:Y:S02]  /*0de0*/  FENCE.VIEW.ASYNC.S ;  /* 0x00000000000073c6 */ /* 0x000e240000000000 */
[----:B0-----:R0:W2:Y:S01]  /*0df0*/  @!UP0 SYNCS.EXCH.64 URZ, [UR8+0x350], UR4 ;  /* 0x00035004083f85b2 */ /* 0x0010a20008000100 */
[----:B-1----:R-:W-:Y:S01]  /*0e00*/  IMAD.MOV R20, RZ, RZ, -R3 ;  /* 0x000000ffff147224 */ /* 0x002fe200078e0a03 */
[----:B------:R-:W-:-:S03]  /*0e10*/  @P3 LEA.HI R0, R65, R65, RZ, 0x1 ;  /* 0x0000004141003211 */ /* 0x000fc600078f08ff */
[----:B------:R-:W-:Y:S01]  /*0e20*/  IMAD R3, R25, R20, R6 ;  /* 0x0000001419037224 */ /* 0x000fe200078e0206 */
[----:B------:R-:W-:Y:S02]  /*0e30*/  ISETP.EQ.AND P1, PT, R10, RZ, P1 ;  /* 0x000000ff0a00720c */ /* 0x000fe40000f22270 */
[----:B------:R-:W-:Y:S02]  /*0e40*/  @P3 SHF.R.S32.HI R0, RZ, 0x1, R0 ;  /* 0x00000001ff003819 */ /* 0x000fe40000011400 */
[----:B------:R-:W-:Y:S02]  /*0e50*/  SEL R23, RZ, 0x1, !P1 ;  /* 0x00000001ff177807 */ /* 0x000fe40004800000 */
[----:B------:R-:W-:Y:S02]  /*0e60*/  @P3 ISETP.NE.AND P5, PT, R0, R3, PT ;  /* 0x000000030000320c */ /* 0x000fe40003fa5270 */
[----:B------:R-:W-:Y:S01]  /*0e70*/  SEL R3, RZ, 0x1, !P0 ;  /* 0x00000001ff037807 */ /* 0x000fe20004000000 */
[----:B------:R0:W1:Y:S01]  /*0e80*/  @!UP1 SYNCS.EXCH.64 URZ, [UR8+0x358], UR4 ;  /* 0x00035804083f95b2 */ /* 0x0000620008000100 */
[----:B------:R-:W-:Y:S01]  /*0e90*/  NOP ;  /* 0x0000000000007918 */ /* 0x000fe20000000000 */
[----:B------:R-:W-:-:S02]  /*0ea0*/  @P3 SEL R64, RZ, 0x1, P5 ;  /* 0x00000001ff403807 */ /* 0x000fc40002800000 */
[----:B------:R-:W-:Y:S02]  /*0eb0*/  SEL R23, R23, 0x2, P6 ;  /* 0x0000000217177807 */ /* 0x000fe40003000000 */
[----:B------:R-:W-:Y:S01]  /*0ec0*/  LOP3.LUT R64, R64, R3, RZ, 0xc0, !PT ;  /* 0x0000000340407212 */ /* 0x000fe200078ec0ff */
[----:B------:R0:W3:Y:S01]  /*0ed0*/  @!UP2 SYNCS.EXCH.64 URZ, [UR9+0x330], UR6 ;  /* 0x00033006093fa5b2 */ /* 0x0000e20008000100 */
[----:B------:R0:W4:Y:S01]  /*0ee0*/  @!UP3 SYNCS.EXCH.64 URZ, [UR9+0x338], UR6 ;  /* 0x00033806093fb5b2 */ /* 0x0001220008000100 */
[----:B------:R0:W0:Y:S01]  /*0ef0*/  @!UP4 SYNCS.EXCH.64 URZ, [UR9+0x340], UR6 ;  /* 0x00034006093fc5b2 */ /* 0x0000220008000100 */
[----:B------:R0:W0:Y:S01]  /*0f00*/  @!UP5 SYNCS.EXCH.64 URZ, [UR9+0x348], UR6 ;  /* 0x00034806093fd5b2 */ /* 0x0000220008000100 */
[----:B------:R-:W-:Y:S01]  /*0f10*/  NOP ;  /* 0x0000000000007918 */ /* 0x000fe20000000000 */
[----:B--2---:R-:W-:Y:S05]  /*0f20*/  @!P2 BRA `(.L_x_4) ;  /* 0x000000000008a947 */ /* 0x004fea0003800000 */
[----:B01-34-:R-:W-:Y:S01]  /*0f30*/  UCGABAR_ARV ;  /* 0x00000000000079c7 */ /* 0x01bfe20008000000 */
[----:B------:R-:W-:Y:S05]  /*0f40*/  BRA `(.L_x_5) ;  /* 0x0000000000047947 */ /* 0x000fea0003800000 */
.L_x_4:
[----:B01-34-:R-:W-:Y:S01]  /*0f50*/  NOP ;  /* 0x0000000000007918 */ /* 0x01bfe20000000000 */
.L_x_5:
[----:B------:R-:W-:Y:S01]  /*0f60*/  ULDC.64 UR4, c[0x0][0x598] ;  /* 0x0001660000047ab9 */ /* 0x000fe20000000a00 */
[----:B------:R-:W-:Y:S01]  /*0f70*/  ULDC.64 UR36, c[0x0][0x208] ;  /* 0x0000820000247ab9 */ /* 0x000fe20000000a00 */
[----:B------:R-:W-:-:S04]  /*0f80*/  ISETP.NE.U32.AND P0, PT, RZ, UR4, PT ;  /* 0x00000004ff007c0c */ /* 0x000fc8000bf05070 */
[----:B------:R-:W-:-:S13]  /*0f90*/  ISETP.NE.AND.EX P0, PT, RZ, UR5, PT, P0 ;  /* 0x00000005ff007c0c */ /* 0x000fda000bf05300 */
[----:B------:R-:W-:Y:S05]  /*0fa0*/  @!P0 BRA `(.L_x_6) ;  /* 0x00000000001c8947 */ /* 0x000fea0003800000 */
[----:B------:R-:W0:Y:S02]  /*0fb0*/  LDC.64 R2, c[0x0][0x598] ;  /* 0x00016600ff027b82 */ /* 0x000e240000000a00 */
[----:B0-----:R-:W2:Y:S02]  /*0fc0*/  LDG.E.64 R2, desc[UR36][R2.64] ;  /* 0x0000002402027981 */ /* 0x001ea4000c1e1b00 */
[----:B--2---:R-:W-:-:S04]  /*0fd0*/  ISETP.NE.U32.AND P0, PT, R2, RZ, PT ;  /* 0x000000ff0200720c */ /* 0x004fc80003f05070 */
[----:B------:R-:W-:-:S13]  /*0fe0*/  ISETP.NE.AND.EX P0, PT, R3, RZ, PT, P0 ;  /* 0x000000ff0300720c */ /* 0x000fda0003f05300 */
[----:B------:R-:W-:Y:S05]  /*0ff0*/  @!P0 BRA `(.L_x_6) ;  /* 0x0000000000088947 */ /* 0x000fea0003800000 */
[----:B------:R0:W5:Y:S01]  /*1000*/  LD.E R66, desc[UR36][R2.64] ;  /* 0x0000002402427980 */ /* 0x000162000c101900 */
[----:B------:R-:W-:Y:S05]  /*1010*/  BRA `(.L_x_7) ;  /* 0x0000000000247947 */ /* 0x000fea0003800000 */
.L_x_6:
[----:B------:R-:W-:Y:S02]  /*1020*/  ULDC.64 UR4, c[0x0][0x588] ;  /* 0x0001620000047ab9 */ /* 0x000fe40000000a00 */
[----:B------:R-:W-:-:S04]  /*1030*/  ISETP.NE.U32.AND P0, PT, RZ, UR4, PT ;  /* 0x00000004ff007c0c */ /* 0x000fc8000bf05070 */
[----:B------:R-:W-:-:S13]  /*1040*/  ISETP.NE.AND.EX P0, PT, RZ, UR5, PT, P0 ;  /* 0x00000005ff007c0c */ /* 0x000fda000bf05300 */
[----:B------:R-:W-:Y:S05]  /*1050*/  @!P0 BRA `(.L_x_8) ;  /* 0x00000000000c8947 */ /* 0x000fea0003800000 */
[----:B------:R-:W0:Y:S02]  /*1060*/  LDC.64 R66, c[0x0][0x588] ;  /* 0x00016200ff427b82 */ /* 0x000e240000000a00 */
[----:B0-----:R1:W5:Y:S01]  /*1070*/  LDG.E R66, desc[UR36][R66.64] ;  /* 0x0000002442427981 */ /* 0x001362000c1e1900 */
[----:B------:R-:W-:Y:S05]  /*1080*/  BRA `(.L_x_7) ;  /* 0x0000000000087947 */ /* 0x000fea0003800000 */
.L_x_8:
[----:B------:R-:W-:Y:S02]  /*1090*/  ULDC UR4, c[0x0][0x580] ;  /* 0x0001600000047ab9 */ /* 0x000fe40000000800 */
[----:B------:R-:W-:-:S07]  /*10a0*/  IMAD.U32 R66, RZ, RZ, UR4 ;  /* 0x00000004ff427e24 */ /* 0x000fce000f8e00ff */
.L_x_7:
[----:B------:R-:W-:Y:S02]  /*10b0*/  ULDC.64 UR4, c[0x0][0x5a0] ;  /* 0x0001680000047ab9 */ /* 0x000fe40000000a00 */
[----:B------:R-:W-:-:S04]  /*10c0*/  ISETP.NE.U32.AND P0, PT, RZ, UR4, PT ;  /* 0x00000004ff007c0c */ /* 0x000fc8000bf05070 */
[----:B------:R-:W-:-:S13]  /*10d0*/  ISETP.NE.AND.EX P0, PT, RZ, UR5, PT, P0 ;  /* 0x00000005ff007c0c */ /* 0x000fda000bf05300 */
[----:B------:R-:W-:Y:S05]  /*10e0*/  @!P0 BRA `(.L_x_9) ;  /* 0x00000000001c8947 */ /* 0x000fea0003800000 */
[----:B0-----:R-:W0:Y:S02]  /*10f0*/  LDC.64 R2, c[0x0][0x5a0] ;  /* 0x00016800ff027b82 */ /* 0x001e240000000a00 */
[----:B0-----:R-:W2:Y:S02]  /*1100*/  LDG.E.64 R2, desc[UR36][R2.64] ;  /* 0x0000002402027981 */ /* 0x001ea4000c1e1b00 */
[----:B--2---:R-:W-:-:S04]  /*1110*/  ISETP.NE.U32.AND P0, PT, R2, RZ, PT ;  /* 0x000000ff0200720c */ /* 0x004fc80003f05070 */
[----:B------:R-:W-:-:S13]  /*1120*/  ISETP.NE.AND.EX P0, PT, R3, RZ, PT, P0 ;  /* 0x000000ff0300720c */ /* 0x000fda0003f05300 */
[----:B------:R-:W-:Y:S05]  /*1130*/  @!P0 BRA `(.L_x_9) ;  /* 0x0000000000088947 */ /* 0x000fea0003800000 */
[----:B-1----:R0:W5:Y:S01]  /*1140*/  LD.E R67, desc[UR36][R2.64] ;  /* 0x0000002402437980 */ /* 0x002162000c101900 */
[----:B------:R-:W-:Y:S05]  /*1150*/  BRA `(.L_x_10) ;  /* 0x0000000000247947 */ /* 0x000fea0003800000 */
.L_x_9:
[----:B------:R-:W-:Y:S02]  /*1160*/  ULDC.64 UR4, c[0x0][0x590] ;  /* 0x0001640000047ab9 */ /* 0x000fe40000000a00 */
[----:B------:R-:W-:-:S04]  /*1170*/  ISETP.NE.U32.AND P0, PT, RZ, UR4, PT ;  /* 0x00000004ff007c0c */ /* 0x000fc8000bf05070 */
[----:B------:R-:W-:-:S13]  /*1180*/  ISETP.NE.AND.EX P0, PT, RZ, UR5, PT, P0 ;  /* 0x00000005ff007c0c */ /* 0x000fda000bf05300 */
[----:B------:R-:W-:Y:S05]  /*1190*/  @!P0 BRA `(.L_x_11) ;  /* 0x00000000000c8947 */ /* 0x000fea0003800000 */
[----:B0-----:R-:W1:Y:S02]  /*11a0*/  LDC.64 R2, c[0x0][0x590] ;  /* 0x00016400ff027b82 */ /* 0x001e640000000a00 */
[----:B-1----:R1:W5:Y:S01]  /*11b0*/  LDG.E R67, desc[UR36][R2.64] ;  /* 0x0000002402437981 */ /* 0x002362000c1e1900 */
[----:B------:R-:W-:Y:S05]  /*11c0*/  BRA `(.L_x_10) ;  /* 0x0000000000087947 */ /* 0x000fea0003800000 */
.L_x_11:
[----:B------:R-:W-:Y:S02]  /*11d0*/  ULDC UR4, c[0x0][0x584] ;  /* 0x0001610000047ab9 */ /* 0x000fe40000000800 */
[----:B-1----:R-:W-:-:S07]  /*11e0*/  IMAD.U32 R67, RZ, RZ, UR4 ;  /* 0x00000004ff437e24 */ /* 0x002fce000f8e00ff */
.L_x_10:
[----:B01----:R-:W0:Y:S01]  /*11f0*/  LDC R2, c[0x0][0x65c] ;  /* 0x00019700ff027b82 */ /* 0x003e220000000800 */
[----:B------:R-:W-:Y:S01]  /*1200*/  ULDC UR6, c[0x0][0x28c] ;  /* 0x0000a30000067ab9 */ /* 0x000fe20000000800 */
[----:B------:R-:W-:Y:S01]  /*1210*/  ISETP.NE.AND P0, PT, R10, 0x2, PT ;  /* 0x000000020a00780c */ /* 0x000fe20003f05270 */
[----:B------:R-:W-:Y:S01]  /*1220*/  UIADD3 UR6, UR6, 0xf, URZ ;  /* 0x0000000f06067890 */ /* 0x000fe2000fffe03f */
[----:B------:R-:W-:Y:S01]  /*1230*/  IMAD.U32 R10, RZ, RZ, UR12 ;  /* 0x0000000cff0a7e24 */ /* 0x000fe2000f8e00ff */
[----:B------:R-:W-:Y:S01]  /*1240*/  UMOV UR38, URZ ;  /* 0x0000003f00267c82 */ /* 0x000fe20008000000 */
[----:B------:R-:W-:Y:S01]  /*1250*/  UMOV UR39, URZ ;  /* 0x0000003f00277c82 */ /* 0x000fe20008000000 */
[----:B------:R-:W-:Y:S01]  /*1260*/  USHF.R.S32.HI UR7, URZ, 0x1f, UR6 ;  /* 0x0000001f3f077899 */ /* 0x000fe20008011406 */
[----:B------:R-:W-:-:S03]  /*1270*/  ULDC.64 UR8, c[0x0][0x650] ;  /* 0x0001940000087ab9 */ /* 0x000fc60000000a00 */
[----:B------:R-:W-:-:S04]  /*1280*/  ULEA.HI UR7, UR7, UR6, URZ, 0x4 ;  /* 0x0000000607077291 */ /* 0x000fc8000f8f203f */
[----:B------:R-:W-:Y:S01]  /*1290*/  USHF.R.S32.HI UR40, URZ, 0x4, UR7 ;  /* 0x000000043f287899 */ /* 0x000fe20008011407 */
[----:B0-----:R-:W-:-:S13]  /*12a0*/  ISETP.NE.AND P1, PT, R2, 0x1, PT ;  /* 0x000000010200780c */ /* 0x001fda0003f25270 */
[----:B------:R-:W0:Y:S01]  /*12b0*/  @P1 LDC R17, c[0x0][0x10] ;  /* 0x00000400ff111b82 */ /* 0x000e220000000800 */
[----:B------:R-:W-:Y:S02]  /*12c0*/  @P1 IMAD.MOV.U32 R7, RZ, RZ, RZ ;  /* 0x000000ffff071224 */ /* 0x000fe400078e00ff */
[----:B------:R-:W-:-:S05]  /*12d0*/  @P1 IMAD.MOV.U32 R11, RZ, RZ, RZ ;  /* 0x000000ffff0b1224 */ /* 0x000fca00078e00ff */
[----:B------:R-:W1:Y:S01]  /*12e0*/  @!P1 LDC R3, c[0x0][0xc] ;  /* 0x00000300ff039b82 */ /* 0x000e620000000800 */
[----:B------:R-:W-:Y:S01]  /*12f0*/  ULDC UR4, c[0x0][0xc] ;  /* 0x0000030000047ab9 */ /* 0x000fe20000000800 */
[----:B------:R-:W-:Y:S02]  /*1300*/  ULDC UR5, c[0x0][0x10] ;  /* 0x0000040000057ab9 */ /* 0x000fe40000000800 */
[----:B------:R-:W-:-:S04]  /*1310*/  UIMAD.WIDE.U32 UR4, UR4, UR5, URZ ;  /* 0x00000005040472a5 */ /* 0x000fc8000f8e003f */
[----:B------:R-:W2:Y:S01]  /*1320*/  LDC R0, c[0x0][0x14] ;  /* 0x00000500ff007b82 */ /* 0x000ea20000000800 */
[----:B0-----:R-:W-:-:S04]  /*1330*/  @P1 IMAD.WIDE.U32 R16, R17, UR12, R6 ;  /* 0x0000000c11101c25 */ /* 0x001fc8000f8e0006 */
[----:B------:R-:W-:Y:S02]  /*1340*/  @P1 IMAD.IADD R17, R17, 0x1, R11 ;  /* 0x0000000111111824 */ /* 0x000fe400078e020b */
[----:B------:R-:W-:Y:S02]  /*1350*/  IMAD.MOV.U32 R11, RZ, RZ, RZ ;  /* 0x000000ffff0b7224 */ /* 0x000fe400078e00ff */
[----:B-1----:R-:W-:-:S04]  /*1360*/  @!P1 IMAD.WIDE.U32 R10, R6, R3, R10 ;  /* 0x00000003060a9225 */ /* 0x002fc800078e000a */
[----:B------:R-:W-:Y:S02]  /*1370*/  @!P1 IMAD.MOV.U32 R16, RZ, RZ, R10 ;  /* 0x000000ffff109224 */ /* 0x000fe400078e000a */
[----:B--2---:R-:W-:-:S04]  /*1380*/  IMAD.WIDE.U32 R12, R0, UR4, RZ ;  /* 0x00000004000c7c25 */ /* 0x004fc8000f8e00ff */
[----:B------:R-:W-:Y:S01]  /*1390*/  IMAD R3, R0, UR5, RZ ;  /* 0x0000000500037c24 */ /* 0x000fe2000f8e02ff */
[----:B------:R0:W-:Y:S01]  /*13a0*/  STL.64 [R1], R12 ;  /* 0x0000000c01007387 */ /* 0x0001e20000100a00 */
[----:B------:R-:W-:Y:S02]  /*13b0*/  @!P1 IMAD.MOV.U32 R17, RZ, RZ, R11 ;  /* 0x000000ffff119224 */ /* 0x000fe400078e000b */
[----:B------:R-:W-:Y:S01]  /*13c0*/  IMAD.IADD R0, R13, 0x1, R3 ;  /* 0x000000010d007824 */ /* 0x000fe200078e0203 */
[----:B------:R-:W-:Y:S06]  /*13d0*/  @P0 BRA `(.L_x_12) ;  /* 0x0000000000200947 */ /* 0x000fec0003800000 */
[----:B------:R-:W-:Y:S01]  /*13e0*/  UISETP.GE.U32.AND UP0, UPT, UR40, 0x32, UPT ;  /* 0x000000322800788c */ /* 0x000fe2000bf06070 */
[----:B------:R-:W-:Y:S01]  /*13f0*/  IADD3 R16, P0, R16, R12, RZ ;  /* 0x0000000c10107210 */ /* 0x000fe20007f1e0ff */
[----:B------:R-:W-:Y:S01]  /*1400*/  UIMAD.WIDE.U32 UR4, UR40, 0x51eb851f, URZ ;  /* 0x51eb851f280478a5 */ /* 0x000fe2000f8e003f */
[----:B------:R-:W-:-:S03]  /*1410*/  UMOV UR39, URZ ;  /* 0x0000003f00277c82 */ /* 0x000fc60008000000 */
[----:B------:R-:W-:Y:S01]  /*1420*/  USHF.R.U32.HI UR4, URZ, 0x4, UR5 ;  /* 0x000000043f047899 */ /* 0x000fe20008011605 */
[----:B------:R-:W-:-:S03]  /*1430*/  IMAD.X R17, R0, 0x1, R17, P0 ;  /* 0x0000000100117824 */ /* 0x000fc600000e0611 */
[----:B------:R-:W-:Y:S02]  /*1440*/  UIMAD UR38, UR4, -0x32, UR40 ;  /* 0xffffffce042678a4 */ /* 0x000fe4000f8e0228 */
[----:B------:R-:W-:-:S12]  /*1450*/  @UP0 ULOP3.LUT UR39, UR4, 0x1, URZ, 0xc0, !UPT ;  /* 0x0000000104270892 */ /* 0x000fd8000f8ec03f */
.L_x_12:
[----:B------:R-:W-:Y:S01]  /*1460*/  ISETP.GE.U32.AND P0, PT, R16, UR8, PT ;  /* 0x0000000810007c0c */ /* 0x000fe2000bf06070 */
[----:B------:R-:W-:Y:S01]  /*1470*/  IMAD.MOV.U32 R22, RZ, RZ, -0x1 ;  /* 0xffffffffff167424 */ /* 0x000fe200078e00ff */
[----:B------:R-:W-:Y:S01]  /*1480*/  PRMT R3, RZ, 0x7610, R3 ;  /* 0x00007610ff037816 */ /* 0x000fe20000000003 */
[----:B------:R-:W-:Y:S01]  /*1490*/  IMAD.MOV.U32 R18, RZ, RZ, -0x1 ;  /* 0xffffffffff127424 */ /* 0x000fe200078e00ff */
[----:B------:R-:W-:Y:S01]  /*14a0*/  ISETP.GE.U32.AND.EX P0, PT, R17, UR9, PT, P0 ;  /* 0x0000000911007c0c */ /* 0x000fe2000bf06100 */
[----:B------:R-:W-:-:S12]  /*14b0*/  IMAD.MOV.U32 R19, RZ, RZ, -0x1 ;  /* 0xffffffffff137424 */ /* 0x000fd800078e00ff */
[----:B------:R-:W-:Y:S05]  /*14c0*/  @P0 BRA `(.L_x_13) ;  /* 0x0000000400280947 */ /* 0x000fea0003800000 */
[----:B------:R-:W1:Y:S01]  /*14d0*/  LDC.64 R26, c[0x0][0x628] ;  /* 0x00018a00ff1a7b82 */ /* 0x000e620000000a00 */
[----:B------:R-:W-:Y:S02]  /*14e0*/  IMAD.MOV.U32 R10, RZ, RZ, R16 ;  /* 0x000000ffff0a7224 */ /* 0x000fe400078e0010 */
[----:B------:R-:W-:-:S05]  /*14f0*/  IMAD.MOV.U32 R11, RZ, RZ, R17 ;  /* 0x000000ffff0b7224 */ /* 0x000fca00078e0011 */
[----:B------:R-:W2:Y:S08]  /*1500*/  LDC R18, c[0x0][0x630] ;  /* 0x00018c00ff127b82 */ /* 0x000eb00000000800 */
[----:B------:R-:W3:Y:S01]  /*1510*/  LDC.64 R28, c[0x0][0x620] ;  /* 0x00018800ff1c7b82 */ /* 0x000ee20000000a00 */
[----:B-1----:R-:W-:-:S04]  /*1520*/  ISETP.NE.U32.AND P0, PT, R26, RZ, PT ;  /* 0x000000ff1a00720c */ /* 0x002fc80003f05070 */
[----:B------:R-:W-:-:S13]  /*1530*/  ISETP.NE.AND.EX P0, PT, R27, RZ, PT, P0 ;  /* 0x000000ff1b00720c */ /* 0x000fda0003f05300 */
[----:B--23--:R-:W-:Y:S05]  /*1540*/  @!P0 BRA `(.L_x_14) ;  /* 0x0000000000288947 */ /* 0x00cfea0003800000 */
[----:B------:R-:W1:Y:S02]  /*1550*/  LDC R3, c[0x0][0x634] ;  /* 0x00018d00ff037b82 */ /* 0x000e640000000800 */
[----:B-1----:R-:W-:-:S05]  /*1560*/  IADD3 R3, P0, R16, R3, RZ ;  /* 0x0000000310037210 */ /* 0x002fca0007f1e0ff */
[----:B------:R-:W-:-:S04]  /*1570*/  IMAD.X R19, RZ, RZ, R17, P0 ;  /* 0x000000ffff137224 */ /* 0x000fc800000e0611 */
[----:B------:R-:W-:-:S04]  /*1580*/  IMAD.WIDE.U32 R10, R19, R26, RZ ;  /* 0x0000001a130a7225 */ /* 0x000fc800078e00ff */
[----:B0-----:R-:W-:-:S04]  /*1590*/  IMAD.WIDE.U32 R12, P0, R3, R27, R10 ;  /* 0x0000001b030c7225 */ /* 0x001fc8000780000a */
[----:B------:R-:W-:-:S04]  /*15a0*/  IMAD.WIDE.U32 R10, R3, R26, RZ ;  /* 0x0000001a030a7225 */ /* 0x000fc800078e00ff */
[----:B------:R-:W-:Y:S01]  /*15b0*/  IMAD.X R15, RZ, RZ, RZ, P0 ;  /* 0x000000ffff0f7224 */ /* 0x000fe200000e06ff */
[----:B------:R-:W-:Y:S01]  /*15c0*/  IADD3 RZ, P0, R11, R12, RZ ;  /* 0x0000000c0bff7210 */ /* 0x000fe20007f1e0ff */
[----:B------:R-:W-:-:S04]  /*15d0*/  IMAD.MOV.U32 R14, RZ, RZ, R13 ;  /* 0x000000ffff0e7224 */ /* 0x000fc800078e000d */
[----:B------:R-:W-:-:S08]  /*15e0*/  IMAD.WIDE.U32.X R10, R19, R27, R14, P0 ;  /* 0x0000001b130a7225 */ /* 0x000fd000000e040e */
.L_x_14:
[----:B------:R-:W1:Y:S01]  /*15f0*/  LDC.64 R32, c[0x0][0x640] ;  /* 0x00019000ff207b82 */ /* 0x000e620000000a00 */
[-CC-:B------:R-:W-:Y:S02]  /*1600*/  SHF.R.U64 R30, R10, R18.reuse, R11.reuse ;  /* 0x000000120a1e7219 */ /* 0x180fe4000000120b */
[----:B------:R-:W-:Y:S02]  /*1610*/  SHF.R.U32.HI R3, RZ, R18, R11 ;  /* 0x00000012ff037219 */ /* 0x000fe4000001160b */
[----:B0-----:R-:W-:-:S03]  /*1620*/  IADD3 R13, P0, RZ, -R30, RZ ;  /* 0x8000001eff0d7210 */ /* 0x001fc60007f1e0ff */
[----:B------:R-:W0:Y:S02]  /*1630*/  LDC R14, c[0x0][0x618] ;  /* 0x00018600ff0e7b82 */ /* 0x000e240000000800 */
[----:B------:R-:W-:Y:S02]  /*1640*/  IMAD.X R3, RZ, RZ, ~R3, P0 ;  /* 0x000000ffff037224 */ /* 0x000fe400000e0e03 */
[----:B------:R-:W-:-:S04]  /*1650*/  IMAD.WIDE.U32 R10, R13, R28, R16 ;  /* 0x0000001c0d0a7225 */ /* 0x000fc800078e0010 */
[----:B------:R-:W2:Y:S01]  /*1660*/  LDC R15, c[0x0][0x608] ;  /* 0x00018200ff0f7b82 */ /* 0x000ea20000000800 */
[----:B------:R-:W-:Y:S02]  /*1670*/  IMAD R12, R3, R28, RZ ;  /* 0x0000001c030c7224 */ /* 0x000fe400078e02ff */
[----:B------:R-:W-:Y:S02]  /*1680*/  IMAD.MOV.U32 R28, RZ, RZ, 0x1 ;  /* 0x00000001ff1c7424 */ /* 0x000fe400078e00ff */
[----:B------:R-:W-:Y:S02]  /*1690*/  IMAD R3, R13, R29, R12 ;  /* 0x0000001d0d037224 */ /* 0x000fe400078e020c */
[----:B------:R-:W-:Y:S01]  /*16a0*/  IMAD.MOV.U32 R12, RZ, RZ, -0x1 ;  /* 0xffffffffff0c7424 */ /* 0x000fe200078e00ff */
[----:B------:R-:W3:Y:S01]  /*16b0*/  LDC R31, c[0x0][0x658] ;  /* 0x00019600ff1f7b82 */ /* 0x000ee20000000800 */
[----:B------:R-:W-:Y:S01]  /*16c0*/  IMAD.IADD R3, R11, 0x1, R3 ;  /* 0x000000010b037824 */ /* 0x000fe200078e0203 */
[----:B-1----:R-:W-:-:S04]  /*16d0*/  ISETP.NE.U32.AND P0, PT, R32, RZ, PT ;  /* 0x000000ff2000720c */ /* 0x002fc80003f05070 */
[----:B------:R-:W-:Y:S02]  /*16e0*/  ISETP.NE.AND.EX P0, PT, R33, RZ, PT, P0 ;  /* 0x000000ff2100720c */ /* 0x000fe40003f05300 */
[----:B------:R-:W1:Y:S01]  /*16f0*/  LDC R24, c[0x0][0x600] ;  /* 0x00018000ff187b82 */ /* 0x000e620000000800 */
[-CC-:B0-----:R-:W-:Y:S02]  /*1700*/  SHF.R.U64 R27, R10, R14.reuse, R3.reuse ;  /* 0x0000000e0a1b7219 */ /* 0x181fe40000001203 */
[----:B------:R-:W-:-:S05]  /*1710*/  SHF.R.U32.HI R10, RZ, R14, R3 ;  /* 0x0000000eff0a7219 */ /* 0x000fca0000011603 */
[----:B------:R-:W0:Y:S01]  /*1720*/  LDC R22, c[0x0][0x648] ;  /* 0x00019200ff167b82 */ /* 0x000e220000000800 */
[-CC-:B--2---:R-:W-:Y:S02]  /*1730*/  SHF.R.U64 R35, R27, R15.reuse, R10.reuse ;  /* 0x0000000f1b237219 */ /* 0x184fe4000000120a */
[----:B------:R-:W-:-:S05]  /*1740*/  SHF.R.U32.HI R10, RZ, R15, R10 ;  /* 0x0000000fff0a7219 */ /* 0x000fca000001160a */
[----:B------:R-:W2:Y:S01]  /*1750*/  LDC R26, c[0x0][0x638] ;  /* 0x00018e00ff1a7b82 */ /* 0x000ea20000000800 */
[-CC-:B---3--:R-:W-:Y:S02]  /*1760*/  SHF.R.U64 R34, R35, R31.reuse, R10.reuse ;  /* 0x0000001f23227219 */ /* 0x188fe4000000120a */
[-C--:B------:R-:W-:Y:S02]  /*1770*/  SHF.L.U32 R3, R12, R31.reuse, RZ ;  /* 0x0000001f0c037219 */ /* 0x080fe400000006ff */
[----:B------:R-:W-:Y:S01]  /*1780*/  SHF.R.U32.HI R11, RZ, R31, R10 ;  /* 0x0000001fff0b7219 */ /* 0x000fe2000001160a */
[----:B------:R-:W-:Y:S01]  /*1790*/  IMAD.MOV.U32 R10, RZ, RZ, R34 ;  /* 0x000000ffff0a7224 */ /* 0x000fe200078e0022 */
[----:B------:R-:W-:Y:S01]  /*17a0*/  LOP3.LUT R18, RZ, R3, RZ, 0x33, !PT ;  /* 0x00000003ff127212 */ /* 0x000fe200078e33ff */
[----:B------:R-:W3:Y:S01]  /*17b0*/  LDC R29, c[0x0][0x610] ;  /* 0x00018400ff1d7b82 */ /* 0x000ee20000000800 */
[----:B------:R-:W-:Y:S05]  /*17c0*/  @!P0 BRA `(.L_x_15) ;  /* 0x0000000000288947 */ /* 0x000fea0003800000 */
[----:B------:R-:W4:Y:S02]  /*17d0*/  LDC R3, c[0x0][0x64c] ;  /* 0x00019300ff037b82 */ /* 0x000f240000000800 */
[----:B----4-:R-:W-:-:S05]  /*17e0*/  IADD3 R3, P0, R34, R3, RZ ;  /* 0x0000000322037210 */ /* 0x010fca0007f1e0ff */
[----:B------:R-:W-:-:S04]  /*17f0*/  IMAD.X R19, RZ, RZ, R11, P0 ;  /* 0x000000ffff137224 */ /* 0x000fc800000e060b */
[----:B------:R-:W-:-:S04]  /*1800*/  IMAD.WIDE.U32 R10, R19, R32, RZ ;  /* 0x00000020130a7225 */ /* 0x000fc800078e00ff */
[----:B------:R-:W-:-:S04]  /*1810*/  IMAD.WIDE.U32 R12, P0, R3, R33, R10 ;  /* 0x00000021030c7225 */ /* 0x000fc8000780000a */
[----:B------:R-:W-:-:S04]  /*1820*/  IMAD.WIDE.U32 R10, R3, R32, RZ ;  /* 0x00000020030a7225 */ /* 0x000fc800078e00ff */
[----:B------:R-:W-:Y:S01]  /*1830*/  IMAD.X R15, RZ, RZ, RZ, P0 ;  /* 0x000000ffff0f7224 */ /* 0x000fe200000e06ff */
[----:B------:R-:W-:Y:S01]  /*1840*/  IADD3 RZ, P0, R11, R12, RZ ;  /* 0x0000000c0bff7210 */ /* 0x000fe20007f1e0ff */
[----:B------:R-:W-:-:S04]  /*1850*/  IMAD.MOV.U32 R14, RZ, RZ, R13 ;  /* 0x000000ffff0e7224 */ /* 0x000fc800078e000d */
[----:B------:R-:W-:-:S08]  /*1860*/  IMAD.WIDE.U32.X R10, R19, R33, R14, P0 ;  /* 0x00000021130a7225 */ /* 0x000fd000000e040e */
.L_x_15:
[----:B0-----:R-:W-:Y:S01]  /*1870*/  SHF.R.U64 R7, R10, R22, R11 ;  /* 0x000000160a077219 */ /* 0x001fe2000000120b */
[----:B-1----:R-:W-:Y:S01]  /*1880*/  VIADD R10, R24, 0xffffffff ;  /* 0xffffffff180a7836 */ /* 0x002fe20000000000 */
[----:B------:R-:W-:Y:S01]  /*1890*/  SHF.L.U32 R3, R28, R31, RZ ;  /* 0x0000001f1c037219 */ /* 0x000fe200000006ff */
[----:B------:R-:W-:Y:S01]  /*18a0*/  @P1 IMAD R21, R25, R20, R6 ;  /* 0x0000001419151224 */ /* 0x000fe200078e0206 */
[----:B------:R-:W-:Y:S01]  /*18b0*/  LOP3.LUT R18, R35, R18, RZ, 0xc0, !PT ;  /* 0x0000001223127212 */ /* 0x000fe200078ec0ff */
[----:B------:R-:W-:Y:S02]  /*18c0*/  IMAD.MOV R11, RZ, RZ, -R7 ;  /* 0x000000ffff0b7224 */ /* 0x000fe400078e0a07 */
[----:B------:R-:W-:Y:S02]  /*18d0*/  IMAD.MOV.U32 R6, RZ, RZ, 0x1 ;  /* 0x00000001ff067424 */ /* 0x000fe400078e00ff */
[----:B------:R-:W-:Y:S01]  /*18e0*/  IMAD R18, R3, R7, R18 ;  /* 0x0000000703127224 */ /* 0x000fe200078e0212 */
[----:B------:R-:W-:Y:S01]  /*18f0*/  LOP3.LUT R7, R27, R10, RZ, 0xc0, !PT ;  /* 0x0000000a1b077212 */ /* 0x000fe200078ec0ff */
[----:B--2---:R-:W-:-:S02]  /*1900*/  IMAD R3, R11, R26, R34 ;  /* 0x0000001a0b037224 */ /* 0x004fc400078e0222 */
[----:B---3--:R-:W-:Y:S02]  /*1910*/  IMAD R22, R18, R29, R21 ;  /* 0x0000001d12167224 */ /* 0x008fe400078e0215 */
[----:B------:R-:W-:Y:S01]  /*1920*/  IMAD R7, R3, R24, R7 ;  /* 0x0000001803077224 */ /* 0x000fe200078e0207 */
[----:B------:R-:W-:Y:S01]  /*1930*/  PRMT R3, R6, 0x7610, R3 ;  /* 0x0000761006037816 */ /* 0x000fe20000000003 */
[----:B------:R-:W-:-:S03]  /*1940*/  IMAD.MOV.U32 R19, RZ, RZ, R30 ;  /* 0x000000ffff137224 */ /* 0x000fc600078e001e */
[----:B------:R-:W-:Y:S02]  /*1950*/  SEL R18, R7, R22, !P1 ;  /* 0x0000001607127207 */ /* 0x000fe40004800000 */
[----:B------:R-:W-:-:S07]  /*1960*/  SEL R22, R22, R7, !P1 ;  /* 0x0000000716167207 */ /* 0x000fce0004800000 */
.L_x_13:
[----:B------:R-:W-:Y:S05]  /*1970*/  @!P2 BRA `(.L_x_16) ;  /* 0x00000000000ca947 */ /* 0x000fea0003800000 */
[----:B------:R-:W-:Y:S01]  /*1980*/  UCGABAR_WAIT ;  /* 0x0000000000007dc7 */ /* 0x000fe20008000000 */
[----:B------:R-:W-:Y:S01]  /*1990*/  CCTL.IVALL ;  /* 0x00000000ff00798f */ /* 0x000fe20002000000 */
[----:B------:R-:W-:Y:S05]  /*19a0*/  BRA `(.L_x_17) ;  /* 0x0000000000047947 */ /* 0x000fea0003800000 */
.L_x_16:
[----:B------:R-:W-:Y:S06]  /*19b0*/  BAR.SYNC.DEFER_BLOCKING 0x0 ;  /* 0x0000000000007b1d */ /* 0x000fec0000010000 */
.L_x_17:
[----:B------:R-:W-:Y:S05]  /*19c0*/  @!P4 BRA `(.L_x_18) ;  /* 0x0000003c00e8c947 */ /* 0x000fea0003800000 */
[----:B------:R-:W-:-:S13]  /*19d0*/  ISETP.GT.U32.AND P0, PT, R36, 0x1, PT ;  /* 0x000000012400780c */ /* 0x000fda0003f04070 */
[----:B------:R-:W-:Y:S05]  /*19e0*/  @P0 EXIT ;  /* 0x000000000000094d */ /* 0x000fea0003800000 */
.L_x_19:
[----:B------:R-:W-:-:S08]  /*19f0*/  NOP ;  /* 0x0000000000007918 */ /* 0x000fd00000000000 */
[----:B------:R-:W1:Y:S02]  /*1a00*/  USETMAXREG.TRY_ALLOC.CTAPOOL UP0, 0xe8 ;  /* 0x000000e8000079c8 */ /* 0x000e640008000600 */
[----:B-1----:R-:W-:-:S13]  /*1a10*/  PLOP3.LUT P0, PT, PT, PT, UP0, 0x80, 0x0 ;  /* 0x000000000000781c */ /* 0x002fda0003f0f008 */
[----:B------:R-:W-:Y:S05]  /*1a20*/  @!P0 BRA `(.L_x_19) ;  /* 0xfffffffc00f08947 */ /* 0x000fea000383ffff */
[----:B------:R-:W-:-:S13]  /*1a30*/  LOP3.LUT P0, RZ, R3, 0xff, RZ, 0xc0, !PT ;  /* 0x000000ff03ff7812 */ /* 0x000fda000780c0ff */
[----:B------:R-:W-:Y:S05]  /*1a40*/  @!P0 EXIT ;  /* 0x000000000000894d */ /* 0x000fea0003800000 */
[----:B------:R-:W2:Y:S01]  /*1a50*/  LDL.64 R6, [R1] ;  /* 0x0000000001067983 */ /* 0x000ea20000100a00 */
[CC--:B------:R-:W-:Y:S01]  /*1a60*/  LEA.HI R3, R8.reuse, R5.reuse, RZ, 0x2 ;  /* 0x0000000508037211 */ /* 0x0c0fe200078f10ff */
[----:B------:R-:W1:Y:S01]  /*1a70*/  S2UR UR4, SR_CgaCtaId ;  /* 0x00000000000479c3 */ /* 0x000e620000008800 */
[----:B------:R-:W-:Y:S01]  /*1a80*/  LEA.HI R8, R8, R5, RZ, 0x5 ;  /* 0x0000000508087211 */ /* 0x000fe200078f28ff */
[----:B------:R-:W-:Y:S01]  /*1a90*/  UMOV UR41, 0x400 ;  /* 0x0000040000297882 */ /* 0x000fe20000000000 */
[----:B------:R-:W-:Y:S01]  /*1aa0*/  LOP3.LUT R4, R3, 0xfffffffc, RZ, 0xc0, !PT ;  /* 0xfffffffc03047812 */ /* 0x000fe200078ec0ff */
[----:B------:R-:W-:Y:S01]  /*1ab0*/  UISETP.LT.AND UP0, UPT, UR40, 0x1, UPT ;  /* 0x000000012800788c */ /* 0x000fe2000bf01270 */
[--C-:B------:R-:W-:Y:S01]  /*1ac0*/  SHF.R.S32.HI R68, RZ, 0x2, R3.reuse ;  /* 0x00000002ff447819 */ /* 0x100fe20000011403 */
[----:B------:R-:W-:Y:S01]  /*1ad0*/  UIADD3 UR5, UR43, -0x1, URZ ;  /* 0xffffffff2b057890 */ /* 0x000fe2000fffe03f */
[----:B------:R-:W-:Y:S01]  /*1ae0*/  SHF.R.S32.HI R3, RZ, 0x1f, R3 ;  /* 0x0000001fff037819 */ /* 0x000fe20000011403 */
[----:B------:R-:W3:Y:S01]  /*1af0*/  LDC R74, c[0x0][0x658] ;  /* 0x00019600ff4a7b82 */ /* 0x000ee20000000800 */
[----:B------:R-:W-:Y:S01]  /*1b00*/  USEL UR42, UR40, 0x1, UP0 ;  /* 0x00000001282a7887 */ /* 0x000fe20008000000 */
[----:B------:R-:W-:Y:S01]  /*1b10*/  IMAD.IADD R4, R5, 0x1, -R4 ;  /* 0x0000000105047824 */ /* 0x000fe200078e0a04 */
[----:B------:R-:W-:Y:S01]  /*1b20*/  LEA.HI R3, R3, R68, RZ, 0x3 ;  /* 0x0000004403037211 */ /* 0x000fe200078f18ff */
[----:B------:R-:W-:Y:S01]  /*1b30*/  UISETP.NE.AND UP0, UPT, UR5, URZ, UPT ;  /* 0x0000003f0500728c */ /* 0x000fe2000bf05270 */
[----:B------:R-:W-:Y:S01]  /*1b40*/  IMAD.MOV.U32 R5, RZ, RZ, 0x1 ;  /* 0x00000001ff057424 */ /* 0x000fe200078e00ff */
[----:B------:R-:W-:Y:S01]  /*1b50*/  ULDC UR8, c[0x0][0x284] ;  /* 0x0000a10000087ab9 */ /* 0x000fe20000000800 */
[----:B------:R-:W-:Y:S01]  /*1b60*/  LOP3.LUT R3, R3, 0xfffffff8, RZ, 0xc0, !PT ;  /* 0xfffffff803037812 */ /* 0x000fe200078ec0ff */
[----:B------:R-:W4:Y:S01]  /*1b70*/  LDC.64 R72, c[0x0][0x5c8] ;  /* 0x00017200ff487b82 */ /* 0x000f220000000a00 */
[----:B------:R-:W-:Y:S01]  /*1b80*/  USEL UR7, URZ, 0x1, UP0 ;  /* 0x000000013f077887 */ /* 0x000fe20008000000 */
[----:B------:R-:W-:Y:S01]  /*1b90*/  IMAD.SHL.U32 R70, R4, 0x2, RZ ;  /* 0x0000000204467824 */ /* 0x000fe200078e00ff */
[----:B------:R-:W-:Y:S01]  /*1ba0*/  LOP3.LUT R82, R23, 0x1, RZ, 0xfc, !PT ;  /* 0x0000000117527812 */ /* 0x000fe200078efcff */
[----:B------:R-:W-:Y:S01]  /*1bb0*/  IMAD.IADD R68, R68, 0x1, -R3 ;  /* 0x0000000144447824 */ /* 0x000fe200078e0a03 */
[----:B------:R-:W-:Y:S01]  /*1bc0*/  SHF.R.S32.HI R3, RZ, 0x5, R8 ;  /* 0x00000005ff037819 */ /* 0x000fe20000011408 */
[----:B------:R-:W-:Y:S01]  /*1bd0*/  USHF.L.U32 UR47, UR40, 0x1, URZ ;  /* 0x00000001282f7899 */ /* 0x000fe2000800063f */
[----:B------:R-:W-:Y:S01]  /*1be0*/  IMAD.U32 R83, RZ, RZ, UR7 ;  /* 0x00000007ff537e24 */ /* 0x000fe2000f8e00ff */
[----:B------:R-:W0:Y:S01]  /*1bf0*/  LDC R75, c[0x0][0x288] ;  /* 0x0000a200ff4b7b82 */ /* 0x000e220000000800 */
[--C-:B------:R-:W-:Y:S01]  /*1c00*/  SHF.R.S32.HI R69, RZ, 0x1f, R68.reuse ;  /* 0x0000001fff457819 */ /* 0x100fe20000011444 */
[----:B-1----:R-:W-:Y:S01]  /*1c10*/  ULEA UR41, UR4, UR41, 0x18 ;  /* 0x0000002904297291 */ /* 0x002fe2000f8ec03f */
[C---:B------:R-:W-:Y:S01]  /*1c20*/  IMAD R79, R3.reuse, -0x10, -R68 ;  /* 0xfffffff0034f7824 */ /* 0x040fe200078e0a44 */
[----:B------:R-:W-:Y:S01]  /*1c30*/  USHF.L.U32 UR4, UR5, 0x3, URZ ;  /* 0x0000000305047899 */ /* 0x000fe2000800063f */
[----:B------:R-:W-:Y:S01]  /*1c40*/  SHF.R.S32.HI R71, RZ, 0x1f, R70 ;  /* 0x0000001fff477819 */ /* 0x000fe20000011446 */
[----:B------:R-:W-:Y:S01]  /*1c50*/  IMAD.WIDE R68, R3, 0x10, R68 ;  /* 0x0000001003447825 */ /* 0x000fe200078e0244 */
[----:B------:R-:W-:Y:S01]  /*1c60*/  UIADD3 UR5, UR41, 0x400, URZ ;  /* 0x0000040029057890 */ /* 0x000fe2000fffe03f */
[----:B------:R-:W1:Y:S01]  /*1c70*/  LDC R77, c[0x0][0x600] ;  /* 0x00018000ff4d7b82 */ /* 0x000e620000000800 */
[----:B------:R-:W-:Y:S01]  /*1c80*/  UIADD3 UR6, UR41, 0x19400, URZ ;  /* 0x0001940029067890 */ /* 0x000fe2000fffe03f */
[----:B------:R-:W-:Y:S01]  /*1c90*/  IMAD.MOV.U32 R3, RZ, RZ, -0x1 ;  /* 0xffffffffff037424 */ /* 0x000fe200078e00ff */
[----:B------:R-:W-:Y:S01]  /*1ca0*/  USHF.R.U32.HI UR5, URZ, 0x4, UR5 ;  /* 0x000000043f057899 */ /* 0x000fe20008011605 */
[----:B------:R-:W-:Y:S01]  /*1cb0*/  VIADD R79, R79, UR8 ;  /* 0x000000084f4f7c36 */ /* 0x000fe20008000000 */
[----:B------:R-:W-:-:S02]  /*1cc0*/  USHF.R.U32.HI UR6, URZ, 0x4, UR6 ;  /* 0x000000043f067899 */ /* 0x000fc40008011606 */
[-C--:B---3--:R-:W-:Y:S01]  /*1cd0*/  SHF.L.U32 R3, R3, R74.reuse, RZ ;  /* 0x0000004a03037219 */ /* 0x088fe200000006ff */
[----:B------:R-:W-:Y:S01]  /*1ce0*/  UIADD3 UR48, UR41, 0x330, URZ ;  /* 0x0000033029307890 */ /* 0x000fe2000fffe03f */
[C---:B----4-:R-:W-:Y:S01]  /*1cf0*/  SHF.L.U64.HI R73, R72.reuse, 0x3, R73 ;  /* 0x0000000348497819 */ /* 0x050fe20000010249 */
[----:B------:R-:W-:Y:S01]  /*1d00*/  ULOP3.LUT UR4, UR4, 0x8, URZ, 0xc0, !UPT ;  /* 0x0000000804047892 */ /* 0x000fe2000f8ec03f */
[----:B------:R-:W-:Y:S01]  /*1d10*/  SHF.L.U32 R74, R5, R74, RZ ;  /* 0x0000004a054a7219 */ /* 0x000fe200000006ff */
[----:B------:R-:W-:Y:S01]  /*1d20*/  ULOP3.LUT UR5, UR5, 0x3fff, URZ, 0xc0, !UPT ;  /* 0x00003fff05057892 */ /* 0x000fe2000f8ec03f */
[----:B------:R-:W-:Y:S01]  /*1d30*/  IMAD.SHL.U32 R72, R72, 0x8, RZ ;  /* 0x0000000848487824 */ /* 0x000fe200078e00ff */
[----:B------:R-:W-:Y:S01]  /*1d40*/  ULOP3.LUT UR6, UR6, 0x3fff, URZ, 0xc0, !UPT ;  /* 0x00003fff06067892 */ /* 0x000fe2000f8ec03f */
[----:B------:R-:W-:Y:S01]  /*1d50*/  LOP3.LUT R78, RZ, R3, RZ, 0x33, !PT ;  /* 0x00000003ff4e7212 */ /* 0x000fe200078e33ff */
[----:B0-----:R-:W-:Y:S01]  /*1d60*/  IMAD R75, R4, -0x2, R75 ;  /* 0xfffffffe044b7824 */ /* 0x001fe200078e024b */
[----:B------:R-:W-:-:S02]  /*1d70*/  UIADD3 UR42, -UR42, UR40, URZ ;  /* 0x000000282a2a7290 */ /* 0x000fc4000fffe13f */
[----:B------:R-:W-:Y:S02]  /*1d80*/  ULEA UR43, UR43, UR48, 0x3 ;  /* 0x000000302b2b7291 */ /* 0x000fe4000f8e183f */
[----:B------:R-:W-:Y:S02]  /*1d90*/  ULOP3.LUT UR49, UR4, 0x8, URZ, 0x3c, !UPT ;  /* 0x0000000804317892 */ /* 0x000fe4000f8e3c3f */
[----:B------:R-:W-:Y:S01]  /*1da0*/  ULOP3.LUT UR44, UR4, 0x18, URZ, 0x3c, !UPT ;  /* 0x00000018042c7892 */ /* 0x000fe2000f8e3c3f */
[----:B-1----:R-:W-:Y:S01]  /*1db0*/  VIADD R77, R77, 0xffffffff ;  /* 0xffffffff4d4d7836 */ /* 0x002fe20000000000 */
[----:B------:R-:W-:Y:S02]  /*1dc0*/  ULOP3.LUT UR45, UR5, 0x10000, URZ, 0xfc, !UPT ;  /* 0x00010000052d7892 */ /* 0x000fe4000f8efc3f */
[----:B------:R-:W-:Y:S01]  /*1dd0*/  ULOP3.LUT UR46, UR6, 0x10000, URZ, 0xfc, !UPT ;  /* 0x00010000062e7892 */ /* 0x000fe2000f8efc3f */
[----:B--2---:R-:W-:-:S11]  /*1de0*/  SHF.L.U64.HI R76, R6, 0x1, R0 ;  /* 0x00000001064c7819 */ /* 0x004fd60000010200 */
.L_x_119:
[----:B------:R-:W-:-:S04]  /*1df0*/  SHF.L.U32 R0, R83, 0x1f, RZ ;  /* 0x0000001f53007819 */ /* 0x000fc800000006ff */
[----:B------:R-:W0:Y:S02]  /*1e00*/  SYNCS.PHASECHK.TRANS64.TRYWAIT P0, [UR43+-0x8], R0 ;  /* 0xfffff800ff0075a7 */ /* 0x000e24000800016b */
[----:B01-34-:R-:W-:Y:S05]  /*1e10*/  @!P0 BRA `(.L_x_20) ;  /* 0x00000064004c8947 */ /* 0x01bfea0003800000 */
.L_x_187:
[----:B------:R-:W-:Y:S02]  /*1e20*/  ULDC UR4, c[0x0][0x28c] ;  /* 0x0000a30000047ab9 */ /* 0x000fe40000000800 */
[----:B------:R-:W-:-:S13]  /*1e30*/  ISETP.LT.AND P0, PT, RZ, UR4, PT ;  /* 0x00000004ff007c0c */ /* 0x000fda000bf01270 */
[----:B------:R-:W-:Y:S05]  /*1e40*/  @P0 BRA `(.L_x_21) ;  /* 0x0000000000400947 */ /* 0x000fea0003800000 */
[----:B0-----:R-:W-:Y:S01]  /*1e50*/  MOV R0, 0x0 ;  /* 0x0000000000007802 */ /* 0x001fe20000000f00 */
[----:B------:R-:W-:Y:S01]  /*1e60*/  ULDC.64 UR4, c[0x4][0x68] ;  /* 0x01001a0000047ab9 */ /* 0x000fe20000000a00 */
[----:B------:R-:W-:Y:S01]  /*1e70*/  ULDC.64 UR6, c[0x4][0x8] ;  /* 0x0100020000067ab9 */ /* 0x000fe20000000a00 */
[----:B------:R-:W-:Y:S01]  /*1e80*/  IMAD.U32 R4, RZ, RZ, UR4 ;  /* 0x00000004ff047e24 */ /* 0x000fe2000f8e00ff */
[----:B------:R0:W1:Y:S01]  /*1e90*/  LDC.64 R14, c[0x4][R0] ;  /* 0x01000000000e7b82 */ /* 0x0000620000000a00 */
[----:B------:R-:W-:Y:S01]  /*1ea0*/  IMAD.U32 R5, RZ, RZ, UR5 ;  /* 0x00000005ff057e24 */ /* 0x000fe2000f8e00ff */
[----:B------:R-:W-:Y:S01]  /*1eb0*/  ULDC.64 UR4, c[0x4][0x70] ;  /* 0x01001c0000047ab9 */ /* 0x000fe20000000a00 */
[----:B------:R-:W-:Y:S02]  /*1ec0*/  IMAD.U32 R10, RZ, RZ, UR6 ;  /* 0x00000006ff0a7e24 */ /* 0x000fe4000f8e00ff */
[----:B------:R-:W-:Y:S02]  /*1ed0*/  IMAD.U32 R6, RZ, RZ, UR4 ;  /* 0x00000004ff067e24 */ /* 0x000fe4000f8e00ff */
[----:B------:R-:W-:-:S02]  /*1ee0*/  IMAD.U32 R7, RZ, RZ, UR5 ;  /* 0x00000005ff077e24 */ /* 0x000fc4000f8e00ff */
[----:B------:R-:W-:Y:S02]  /*1ef0*/  IMAD.U32 R11, RZ, RZ, UR7 ;  /* 0x00000007ff0b7e24 */ /* 0x000fe4000f8e00ff */
[----:B------:R-:W-:Y:S02]  /*1f00*/  IMAD.MOV.U32 R8, RZ, RZ, 0x1e1 ;  /* 0x000001e1ff087424 */ /* 0x000fe400078e00ff */
[----:B------:R-:W-:Y:S02]  /*1f10*/  IMAD.MOV.U32 R12, RZ, RZ, 0x1 ;  /* 0x00000001ff0c7424 */ /* 0x000fe400078e00ff */
[----:B0-----:R-:W-:-:S07]  /*1f20*/  IMAD.MOV.U32 R13, RZ, RZ, RZ ;  /* 0x000000ffff0d7224 */ /* 0x001fce00078e00ff */
[----:B------:R-:W-:-:S07]  /*1f30*/  LEPC R20, `(.L_x_21) ;  /* 0x000000001014794e */ /* 0x000fce0000000000 */
[----:B-1---5:R-:W-:Y:S05]  /*1f40*/  CALL.ABS.NOINC R14 ;  /* 0x000000000e007343 */ /* 0x022fea0003c00000 */
.L_x_21:
[----:B------:R-:W-:-:S13]  /*1f50*/  ISETP.NE.AND P0, PT, R82, 0x3, PT ;  /* 0x000000035200780c */ /* 0x000fda0003f05270 */
[----:B------:R-:W-:Y:S05]  /*1f60*/  @!P0 BRA `(.L_x_22) ;  /* 0x0000000000048947 */ /* 0x000fea0003800000 */
[----:B------:R-:W-:Y:S01]  /*1f70*/  BPT.TRAP 0x1 ;  /* 0x000000040000795c */ /* 0x000fe20000300000 */
.L_x_22:
[----:B0-----:R-:W-:Y:S02]  /*1f80*/  IMAD.U32 R3, RZ, RZ, UR38 ;  /* 0x00000026ff037e24 */ /* 0x001fe4000f8e00ff */
[----:B------:R-:W-:-:S03]  /*1f90*/  IMAD.U32 R0, RZ, RZ, UR39 ;  /* 0x00000027ff007e24 */ /* 0x000fc6000f8e00ff */
[----:B------:R-:W-:Y:S02]  /*1fa0*/  LEA R3, R3, UR41, 0x3 ;  /* 0x0000002903037c11 */ /* 0x000fe4000f8e18ff */
[----:B------:R-:W-:-:S04]  /*1fb0*/  SHF.L.U32 R0, R0, 0x1f, RZ ;  /* 0x0000001f00007819 */ /* 0x000fc800000006ff */
[----:B------:R0:W1:Y:S01]  /*1fc0*/  SYNCS.PHASECHK.TRANS64.TRYWAIT P1, [R3+URZ], R0 ;  /* 0x00000000030075a7 */ /* 0x000062000802017f */
[----:B------:R-:W-:Y:S05]  /*1fd0*/  @!P0 BRA `(.L_x_23) ;  /* 0x0000000000048947 */ /* 0x000fea0003800000 */
[----:B------:R-:W-:Y:S01]  /*1fe0*/  BPT.TRAP 0x1 ;  /* 0x000000040000795c */ /* 0x000fe20000300000 */
.L_x_23:
[----:B-1----:R-:W-:Y:S05]  /*1ff0*/  @P1 BRA `(.L_x_24) ;  /* 0x0000000000081947 */ /* 0x002fea0003800000 */
[----:B------:R-:W1:Y:S02]  /*2000*/  SYNCS.PHASECHK.TRANS64.TRYWAIT P1, [R3+URZ], R0 ;  /* 0x00000000030075a7 */ /* 0x000e64000802017f */
[----:B-1----:R-:W-:Y:S05]  /*2010*/  @!P1 BRA `(.L_x_25) ;  /* 0x0000006000e49947 */ /* 0x002fea0003800000 */
.L_x_24:
[----:B------:R-:W-:Y:S05]  /*2020*/  WARPSYNC.ALL ;  /* 0x0000000000007948 */ /* 0x000fea0003800000 */
[----:B------:R-:W-:Y:S01]  /*2030*/  ULEA UR4, UR38, UR45, 0x7 ;  /* 0x0000002d26047291 */ /* 0x000fe2000f8e383f */
[----:B------:R-:W-:Y:S01]  /*2040*/  WARPGROUP.ARRIVE ;  /* 0x00000000000079c5 */ /* 0x000fe20000000000 */
[----:B------:R-:W-:Y:S01]  /*2050*/  UIMAD UR8, UR38, 0xa0, UR46 ;  /* 0x000000a0260878a4 */ /* 0x000fe2000f8e022e */
[----:B01----:R-:W-:Y:S01]  /*2060*/  IMAD.U32 R0, RZ, RZ, UR42 ;  /* 0x0000002aff007e24 */ /* 0x003fe2000f8e00ff */
[----:B------:R-:W-:Y:S01]  /*2070*/  UMOV UR5, 0xc0000010 ;  /* 0xc000001000057882 */ /* 0x000fe20000000000 */
[----:B------:R-:W-:Y:S01]  /*2080*/  UMOV UR7, 0xc0000010 ;  /* 0xc000001000077882 */ /* 0x000fe20000000000 */
[----:B------:R-:W-:-:S02]  /*2090*/  UIADD3 UR9, UR8, 0x20, URZ ;  /* 0x0000002008097890 */ /* 0x000fc4000fffe03f */
[----:B------:R-:W-:Y:S01]  /*20a0*/  UIADD3 UR10, UR8, 0x40, URZ ;  /* 0x00000040080a7890 */ /* 0x000fe2000fffe03f */
[----:B------:R-:W-:Y:S01]  /*20b0*/  ISETP.GE.AND P1, PT, R0, 0x1, PT ;  /* 0x000000010000780c */ /* 0x000fe20003f26270 */
[----:B------:R-:W-:Y:S01]  /*20c0*/  UMOV UR6, UR8 ;  /* 0x0000000800067c82 */ /* 0x000fe20008000000 */
[----:B------:R-:W-:Y:S01]  /*20d0*/  UIADD3 UR11, UR8, 0x60, URZ ;  /* 0x00000060080b7890 */ /* 0x000fe2000fffe03f */
[----:B------:R-:W-:Y:S01]  /*20e0*/  HGMMA.64x16x16.F32 R56, gdesc[UR4], RZ, !UPT, gsb0 ;  /* 0x00200000043879f0 */ /* 0x000fe2000c0008ff */
[----:B------:R-:W-:Y:S01]  /*20f0*/  UMOV UR6, UR9 ;  /* 0x0000000900067c82 */ /* 0x000fe20008000000 */
[----:B------:R-:W-:Y:S01]  /*2100*/  UMOV UR7, 0xc0000010 ;  /* 0xc000001000077882 */ /* 0x000fe20000000000 */
[----:B------:R-:W-:Y:S01]  /*2110*/  UIADD3 UR8, UR8, 0x80, URZ ;  /* 0x0000008008087890 */ /* 0x000fe2000fffe03f */
[----:B------:R-:W-:Y:S02]  /*2120*/  WARPGROUP.DEPBAR.LE gsb0, 0x0 ;  /* 0x00008000000079c5 */ /* 0x000fe40000010000 */
[----:B------:R-:W-:-:S06]  /*2130*/  WARPGROUP.ARRIVE ;  /* 0x00000000000079c5 */ /* 0x000fcc0000000000 */
[----:B------:R-:W-:Y:S01]  /*2140*/  HGMMA.64x16x16.F32 R48, gdesc[UR4], RZ, !UPT, gsb0 ;  /* 0x00200000043079f0 */ /* 0x000fe2000c0008ff */
[----:B------:R-:W-:Y:S01]  /*2150*/  UMOV UR6, UR10 ;  /* 0x0000000a00067c82 */ /* 0x000fe20008000000 */
[----:B------:R-:W-:Y:S01]  /*2160*/  UMOV UR7, 0xc0000010 ;  /* 0xc000001000077882 */ /* 0x000fe20000000000 */
        /* <DEDUP_REMOVED lines=12> */
[----:B------:R-:W-:Y:S03]  /*2230*/  HGMMA.64x16x16.F32 R24, gdesc[UR4], RZ, !UPT, gsb0 ;  /* 0x00200000041879f0 */ /* 0x000fe6000c0008ff */
[----:B------:R-:W-:Y:S02]  /*2240*/  WARPGROUP.DEPBAR.LE gsb0, 0x0 ;  /* 0x00008000000079c5 */ /* 0x000fe40000010000 */
[----:B------:R-:W-:Y:S05]  /*2250*/  @!P1 BRA `(.L_x_26) ;  /* 0x00000004001c9947 */ /* 0x000fea0003800000 */
[----:B------:R-:W-:Y:S01]  /*2260*/  UIADD3 UR4, UR38, 0x1, URZ ;  /* 0x0000000126047890 */ /* 0x000fe2000fffe03f */
[----:B------:R-:W-:Y:S02]  /*2270*/  IMAD.U32 R0, RZ, RZ, UR42 ;  /* 0x0000002aff007e24 */ /* 0x000fe4000f8e00ff */
[----:B------:R-:W-:Y:S01]  /*2280*/  IMAD.U32 R3, RZ, RZ, UR38 ;  /* 0x00000026ff037e24 */ /* 0x000fe2000f8e00ff */
[----:B------:R-:W-:-:S04]  /*2290*/  UISETP.NE.AND UP0, UPT, UR4, 0x32, UPT ;  /* 0x000000320400788c */ /* 0x000fc8000bf05270 */
[----:B------:R-:W-:Y:S02]  /*22a0*/  USEL UR5, URZ, 0x1, UP0 ;  /* 0x000000013f057887 */ /* 0x000fe40008000000 */
[----:B------:R-:W-:Y:S02]  /*22b0*/  USEL UR8, UR4, URZ, UP0 ;  /* 0x0000003f04087287 */ /* 0x000fe40008000000 */
[----:B------:R-:W-:-:S06]  /*22c0*/  ULOP3.LUT UR5, UR39, UR5, URZ, 0x3c, !UPT ;  /* 0x0000000527057292 */ /* 0x000fcc000f8e3c3f */
[----:B------:R-:W-:-:S07]  /*22d0*/  IMAD.U32 R6, RZ, RZ, UR5 ;  /* 0x00000005ff067e24 */ /* 0x000fce000f8e00ff */
.L_x_33:
[----:B------:R-:W-:Y:S05]  /*22e0*/  @!P0 BRA `(.L_x_27) ;  /* 0x0000000000048947 */ /* 0x000fea0003800000 */
[----:B------:R-:W-:Y:S01]  /*22f0*/  BPT.TRAP 0x1 ;  /* 0x000000040000795c */ /* 0x000fe20000300000 */
.L_x_27:
[----:B------:R-:W-:Y:S01]  /*2300*/  ULEA UR4, UR8, UR41, 0x3 ;  /* 0x0000002908047291 */ /* 0x000fe2000f8e183f */
[----:B------:R-:W-:-:S08]  /*2310*/  SHF.L.U32 R4, R6, 0x1f, RZ ;  /* 0x0000001f06047819 */ /* 0x000fd000000006ff */
[----:B------:R0:W1:Y:S01]  /*2320*/  SYNCS.PHASECHK.TRANS64.TRYWAIT P1, [UR4], R4 ;  /* 0x00000004ff0075a7 */ /* 0x0000620008020144 */
[----:B------:R-:W-:Y:S05]  /*2330*/  @!P0 BRA `(.L_x_28) ;  /* 0x0000000000048947 */ /* 0x000fea0003800000 */
[----:B------:R-:W-:Y:S01]  /*2340*/  BPT.TRAP 0x1 ;  /* 0x000000040000795c */ /* 0x000fe20000300000 */
.L_x_28:
[----:B-1----:R-:W-:Y:S05]  /*2350*/  @P1 BRA `(.L_x_29) ;  /* 0x0000000000081947 */ /* 0x002fea0003800000 */
[----:B------:R-:W1:Y:S02]  /*2360*/  SYNCS.PHASECHK.TRANS64.TRYWAIT P1, [UR4], R4 ;  /* 0x00000004ff0075a7 */ /* 0x000e640008020144 */
[----:B-1----:R-:W-:Y:S05]  /*2370*/  @!P1 BRA `(.L_x_30) ;  /* 0x0000006000209947 */ /* 0x002fea0003800000 */
.L_x_29:
[----:B------:R-:W-:Y:S01]  /*2380*/  ULEA UR4, UR8, UR45, 0x7 ;  /* 0x0000002d08047291 */ /* 0x000fe2000f8e383f */
[----:B------:R-:W-:Y:S01]  /*2390*/  WARPGROUP.ARRIVE ;  /* 0x00000000000079c5 */ /* 0x000fe20000000000 */
[----:B------:R-:W-:Y:S01]  /*23a0*/  UIMAD UR9, UR8, 0xa0, UR46 ;  /* 0x000000a0080978a4 */ /* 0x000fe2000f8e022e */
[----:B------:R-:W-:Y:S01]  /*23b0*/  UMOV UR5, 0xc0000010 ;  /* 0xc000001000057882 */ /* 0x000fe20000000000 */
[----:B------:R-:W-:Y:S02]  /*23c0*/  UMOV UR7, 0xc0000010 ;  /* 0xc000001000077882 */ /* 0x000fe40000000000 */
[----:B------:R-:W-:Y:S02]  /*23d0*/  UIADD3 UR10, UR9, 0x20, URZ ;  /* 0x00000020090a7890 */ /* 0x000fe4000fffe03f */
[----:B------:R-:W-:Y:S02]  /*23e0*/  UIADD3 UR11, UR9, 0x40, URZ ;  /* 0x00000040090b7890 */ /* 0x000fe4000fffe03f */
[----:B------:R-:W-:Y:S01]  /*23f0*/  UMOV UR6, UR9 ;  /* 0x0000000900067c82 */ /* 0x000fe20008000000 */
[----:B------:R-:W-:Y:S01]  /*2400*/  UIADD3 UR12, UR9, 0x60, URZ ;  /* 0x00000060090c7890 */ /* 0x000fe2000fffe03f */
[----:B------:R-:W-:Y:S01]  /*2410*/  HGMMA.64x16x16.F32 R56, gdesc[UR4], R56, gsb0 ;  /* 0x00200000043879f0 */ /* 0x000fe20008000838 */
[----:B------:R-:W-:Y:S01]  /*2420*/  UMOV UR6, UR10 ;  /* 0x0000000a00067c82 */ /* 0x000fe20008000000 */
[----:B------:R-:W-:Y:S01]  /*2430*/  UMOV UR7, 0xc0000010 ;  /* 0xc000001000077882 */ /* 0x000fe20000000000 */
[----:B------:R-:W-:Y:S01]  /*2440*/  UIADD3 UR9, UR9, 0x80, URZ ;  /* 0x0000008009097890 */ /* 0x000fe2000fffe03f */
[----:B------:R-:W-:-:S02]  /*2450*/  WARPGROUP.DEPBAR.LE gsb0, 0x0 ;  /* 0x00008000000079c5 */ /* 0x000fc40000010000 */
[----:B------:R-:W-:-:S06]  /*2460*/  WARPGROUP.ARRIVE ;  /* 0x00000000000079c5 */ /* 0x000fcc0000000000 */
[----:B------:R-:W-:Y:S01]  /*2470*/  HGMMA.64x16x16.F32 R48, gdesc[UR4], R48, gsb0 ;  /* 0x00200000043079f0 */ /* 0x000fe20008000830 */
[----:B------:R-:W-:Y:S01]  /*2480*/  UMOV UR6, UR11 ;  /* 0x0000000b00067c82 */ /* 0x000fe20008000000 */
[----:B------:R-:W-:Y:S01]  /*2490*/  UMOV UR7, 0xc0000010 ;  /* 0xc000001000077882 */ /* 0x000fe20000000000 */
[----:B------:R-:W-:Y:S02]  /*24a0*/  WARPGROUP.DEPBAR.LE gsb0, 0x0 ;  /* 0x00008000000079c5 */ /* 0x000fe40000010000 */
        /* <DEDUP_REMOVED lines=11> */
[----:B------:R-:W-:Y:S03]  /*2560*/  HGMMA.64x16x16.F32 R24, gdesc[UR4], R24, gsb0 ;  /* 0x00200000041879f0 */ /* 0x000fe60008000818 */
[----:B------:R-:W-:Y:S02]  /*2570*/  WARPGROUP.DEPBAR.LE gsb0, 0x0 ;  /* 0x00008000000079c5 */ /* 0x000fe40000010000 */
[----:B------:R-:W-:Y:S05]  /*2580*/  @!P0 BRA `(.L_x_31) ;  /* 0x0000000000048947 */ /* 0x000fea0003800000 */
[----:B------:R-:W-:Y:S01]  /*2590*/  BPT.TRAP 0x1 ;  /* 0x000000040000795c */ /* 0x000fe20000300000 */
.L_x_31:
[----:B------:R-:W-:-:S13]  /*25a0*/  ISETP.NE.AND P1, PT, R64, RZ, PT ;  /* 0x000000ff4000720c */ /* 0x000fda0003f25270 */
[----:B01----:R-:W-:-:S05]  /*25b0*/  @P1 LEA R4, R3, UR41, 0x3 ;  /* 0x0000002903041c11 */ /* 0x003fca000f8e18ff */
[----:B------:R-:W-:-:S05]  /*25c0*/  @P1 VIADD R4, R4, 0x190 ;  /* 0x0000019004041836 */ /* 0x000fca0000000000 */
[----:B------:R-:W-:-:S04]  /*25d0*/  @P1 PRMT R4, R65, 0x654, R4 ;  /* 0x0000065441041816 */ /* 0x000fc80000000004 */
[----:B------:R0:W-:Y:S01]  /*25e0*/  @P1 SYNCS.ARRIVE.TRANS64.RED.A1T0 RZ, [R4+URZ], RZ ;  /* 0x000000ff04ff19a7 */ /* 0x0001e2000810043f */
[----:B------:R-:W-:-:S13]  /*25f0*/  ISETP.GT.U32.AND P1, PT, R23, 0x1, PT ;  /* 0x000000011700780c */ /* 0x000fda0003f24070 */
[----:B0-----:R-:W-:Y:S05]  /*2600*/  @P1 BRA `(.L_x_32) ;  /* 0x0000000000041947 */ /* 0x001fea0003800000 */
[----:B------:R-:W-:Y:S01]  /*2610*/  BPT.TRAP 0x1 ;  /* 0x000000040000795c */ /* 0x000fe20000300000 */
.L_x_32:
[----:B------:R-:W-:Y:S01]  /*2620*/  UIADD3 UR8, UR8, 0x1, URZ ;  /* 0x0000000108087890 */ /* 0x000fe2000fffe03f */
[C---:B------:R-:W-:Y:S01]  /*2630*/  ISETP.GT.AND P2, PT, R0.reuse, 0x1, PT ;  /* 0x000000010000780c */ /* 0x040fe20003f44270 */
[----:B------:R-:W-:Y:S02]  /*2640*/  VIADD R3, R3, 0x1 ;  /* 0x0000000103037836 */ /* 0x000fe40000000000 */
[----:B------:R-:W-:Y:S01]  /*2650*/  UISETP.NE.AND UP0, UPT, UR8, 0x32, UPT ;  /* 0x000000320800788c */ /* 0x000fe2000bf05270 */
[----:B------:R-:W-:Y:S02]  /*2660*/  VIADD R0, R0, 0xffffffff ;  /* 0xffffffff00007836 */ /* 0x000fe40000000000 */
[C---:B------:R-:W-:Y:S01]  /*2670*/  ISETP.NE.AND P1, PT, R3.reuse, 0x32, PT ;  /* 0x000000320300780c */ /* 0x040fe20003f25270 */
[----:B------:R-:W-:Y:S02]  /*2680*/  USEL UR4, URZ, 0x1, UP0 ;  /* 0x000000013f047887 */ /* 0x000fe40008000000 */
[----:B------:R-:W-:Y:S01]  /*2690*/  USEL UR8, UR8, URZ, UP0 ;  /* 0x0000003f08087287 */ /* 0x000fe20008000000 */
[----:B------:R-:W-:-:S03]  /*26a0*/  SEL R3, R3, RZ, P1 ;  /* 0x000000ff03037207 */ /* 0x000fc60000800000 */
[----:B------:R-:W-:Y:S01]  /*26b0*/  LOP3.LUT R6, R6, UR4, RZ, 0x3c, !PT ;  /* 0x0000000406067c12 */ /* 0x000fe2000f8e3cff */
[----:B------:R-:W-:Y:S07]  /*26c0*/  @P2 BRA `(.L_x_33) ;  /* 0xfffffffc00042947 */ /* 0x000fee000383ffff */
.L_x_26:
[----:B------:R-:W0:Y:S01]  /*26d0*/  LDC R0, c[0x0][0x28c] ;  /* 0x0000a300ff007b82 */ /* 0x000e220000000800 */
[----:B------:R-:W-:-:S04]  /*26e0*/  IMAD.U32 R3, RZ, RZ, UR49 ;  /* 0x00000031ff037e24 */ /* 0x000fc8000f8e00ff */
[----:B------:R1:W-:Y:S01]  /*26f0*/  SYNCS.ARRIVE.TRANS64.A1T0 RZ, [R3+UR48], RZ ;  /* 0x000000ff03ff79a7 */ /* 0x0003e20008100030 */
[----:B0-----:R-:W-:-:S13]  /*2700*/  ISETP.GE.AND P1, PT, R0, 0x1, PT ;  /* 0x000000010000780c */ /* 0x001fda0003f26270 */
[----:B-1----:R-:W-:Y:S05]  /*2710*/  @!P1 BRA `(.L_x_34) ;  /* 0x0000000000449947 */ /* 0x002fea0003800000 */
[----:B------:R-:W-:Y:S05]  /*2720*/  @!P0 BRA `(.L_x_35) ;  /* 0x0000000000048947 */ /* 0x000fea0003800000 */
[----:B------:R-:W-:Y:S01]  /*2730*/  BPT.TRAP 0x1 ;  /* 0x000000040000795c */ /* 0x000fe20000300000 */
.L_x_35:
[----:B------:R-:W-:-:S13]  /*2740*/  ISETP.NE.AND P0, PT, R64, RZ, PT ;  /* 0x000000ff4000720c */ /* 0x000fda0003f05270 */
[----:B------:R-:W-:-:S05]  /*2750*/  VOTEU.ANY UP0, P0 ;  /* 0x00000000003f7886 */ /* 0x000fca0000000100 */
[----:B------:R-:W-:-:S06]  /*2760*/  @UP0 UIADD3 UR4, UR38, UR42, URZ ;  /* 0x0000002a26040290 */ /* 0x000fcc000fffe03f */
[----:B------:R-:W-:Y:S02]  /*2770*/  IMAD.U32 R4, RZ, RZ, UR4 ;  /* 0x00000004ff047e24 */ /* 0x000fe4000f8e00ff */
[----:B------:R-:W-:Y:S02]  /*2780*/  IMAD.U32 R3, RZ, RZ, UR4 ;  /* 0x00000004ff037e24 */ /* 0x000fe4000f8e00ff */
[----:B------:R-:W-:-:S05]  /*2790*/  @P0 IMAD.WIDE.U32 R4, R4, 0x51eb851f, RZ ;  /* 0x51eb851f04040825 */ /* 0x000fca00078e00ff */
[----:B------:R-:W-:-:S05]  /*27a0*/  @P0 SHF.R.U32.HI R0, RZ, 0x4, R5 ;  /* 0x00000004ff000819 */ /* 0x000fca0000011605 */
[----:B------:R-:W-:-:S05]  /*27b0*/  @P0 IMAD R0, R0, -0x32, R3 ;  /* 0xffffffce00000824 */ /* 0x000fca00078e0203 */
[----:B------:R-:W-:-:S05]  /*27c0*/  @P0 LEA R0, R0, UR41, 0x3 ;  /* 0x0000002900000c11 */ /* 0x000fca000f8e18ff */
[----:B------:R-:W-:-:S05]  /*27d0*/  @P0 VIADD R0, R0, 0x190 ;  /* 0x0000019000000836 */ /* 0x000fca0000000000 */
[----:B------:R-:W-:-:S04]  /*27e0*/  @P0 PRMT R0, R65, 0x654, R0 ;  /* 0x0000065441000816 */ /* 0x000fc80000000000 */
[----:B------:R0:W-:Y:S01]  /*27f0*/  @P0 SYNCS.ARRIVE.TRANS64.RED.A1T0 RZ, [R0+URZ], RZ ;  /* 0x000000ff00ff09a7 */ /* 0x0001e2000810043f */
[----:B------:R-:W-:-:S13]  /*2800*/  ISETP.GT.U32.AND P0, PT, R23, 0x1, PT ;  /* 0x000000011700780c */ /* 0x000fda0003f04070 */
[----:B0-----:R-:W-:Y:S05]  /*2810*/  @P0 BRA `(.L_x_34) ;  /* 0x0000000000040947 */ /* 0x001fea0003800000 */
[----:B------:R-:W-:Y:S01]  /*2820*/  BPT.TRAP 0x1 ;  /* 0x000000040000795c */ /* 0x000fe20000300000 */
.L_x_34:
[----:B------:R-:W-:Y:S01]  /*2830*/  SHF.L.U32 R0, R83, 0x1f, RZ ;  /* 0x0000001f53007819 */ /* 0x000fe200000006ff */
[----:B------:R-:W-:Y:S01]  /*2840*/  UIADD3 UR38, UR38, UR47, URZ ;  /* 0x0000002f26267290 */ /* 0x000fe2000fffe03f */
[----:B------:R-:W-:Y:S01]  /*2850*/  SHF.R.S32.HI R9, RZ, 0x1f, R19 ;  /* 0x0000001fff097819 */ /* 0x000fe20000011413 */
[----:B------:R-:W-:Y:S01]  /*2860*/  UISETP.GE.U32.AND UP1, UPT, UR47, 0x32, UPT ;  /* 0x000000322f00788c */ /* 0x000fe2000bf26070 */
[----:B------:R-:W0:Y:S01]  /*2870*/  SYNCS.PHASECHK.TRANS64.TRYWAIT P0, [UR43+0x8], R0 ;  /* 0x00000800ff0075a7 */ /* 0x000e22000800016b */
[----:B------:R-:W-:-:S04]  /*2880*/  UISETP.GT.U32.AND UP0, UPT, UR38, 0x31, UPT ;  /* 0x000000312600788c */ /* 0x000fc8000bf04070 */
[----:B------:R-:W-:-:S04]  /*2890*/  UISETP.LT.U32.AND UP0, UPT, UR47, 0x32, UP0 ;  /* 0x000000322f00788c */ /* 0x000fc80008701070 */
[----:B------:R-:W-:Y:S02]  /*28a0*/  USEL UR6, URZ, 0x1, !UP0 ;  /* 0x000000013f067887 */ /* 0x000fe4000c000000 */
[----:B------:R-:W-:Y:S02]  /*28b0*/  @UP1 UIMAD.WIDE.U32 UR4, UR38, 0x51eb851f, URZ ;  /* 0x51eb851f260418a5 */ /* 0x000fe4000f8e003f */
[----:B------:R-:W-:Y:S02]  /*28c0*/  ULOP3.LUT UR39, UR39, UR6, URZ, 0x3c, !UPT ;  /* 0x0000000627277292 */ /* 0x000fe4000f8e3c3f */
[----:B------:R-:W-:-:S04]  /*28d0*/  @UP1 USHF.R.U32.HI UR4, URZ, 0x4, UR5 ;  /* 0x000000043f041899 */ /* 0x000fc80008011605 */
[----:B------:R-:W-:Y:S01]  /*28e0*/  @UP1 ULOP3.LUT UR39, UR39, 0x1, UR4, 0x78, !UPT ;  /* 0x0000000127271892 */ /* 0x000fe2000f8e7804 */
[----:B0-----:R-:W-:Y:S11]  /*28f0*/  @!P0 BRA `(.L_x_36) ;  /* 0x0000005800d88947 */ /* 0x001ff60003800000 */
.L_x_188:
[----:B------:R-:W-:Y:S01]  /*2900*/  ULDC.64 UR4, c[0x0][0x5d0] ;  /* 0x0001740000047ab9 */ /* 0x000fe20000000a00 */
[----:B------:R-:W-:Y:S01]  /*2910*/  ULDC UR6, c[0x0][0x284] ;  /* 0x0000a10000067ab9 */ /* 0x000fe20000000800 */
[----:B0-----:R-:W-:Y:S02]  /*2920*/  IMAD R0, R9, UR4, RZ ;  /* 0x0000000409007c24 */ /* 0x001fe4000f8e02ff */
[----:B------:R-:W-:Y:S02]  /*2930*/  IMAD R12, R18, 0x50, RZ ;  /* 0x00000050120c7824 */ /* 0x000fe400078e02ff */
[C---:B------:R-:W-:Y:S02]  /*2940*/  IMAD R3, R19.reuse, UR5, R0 ;  /* 0x0000000513037c24 */ /* 0x040fe4000f8e0200 */
[----:B------:R-:W-:Y:S01]  /*2950*/  IMAD.SHL.U32 R0, R22, 0x40, RZ ;  /* 0x0000004016007824 */ /* 0x000fe200078e00ff */
[----:B------:R-:W-:Y:S01]  /*2960*/  SHF.R.S32.HI R13, RZ, 0x1f, R12 ;  /* 0x0000001fff0d7819 */ /* 0x000fe2000001140c */
[----:B------:R-:W-:Y:S01]  /*2970*/  IMAD.WIDE.U32 R4, R19, UR4, R70 ;  /* 0x0000000413047c25 */ /* 0x000fe2000f8e0046 */
[----:B------:R-:W-:-:S02]  /*2980*/  ULDC.64 UR4, c[0x0][0x5c8] ;  /* 0x0001720000047ab9 */ /* 0x000fc40000000a00 */
[----:B------:R-:W-:Y:S01]  /*2990*/  ISETP.GE.AND P0, PT, R0, UR6, PT ;  /* 0x0000000600007c0c */ /* 0x000fe2000bf06270 */
[----:B------:R-:W-:Y:S01]  /*29a0*/  ULDC UR6, c[0x0][0x288] ;  /* 0x0000a20000067ab9 */ /* 0x000fe20000000800 */
[----:B------:R-:W-:Y:S01]  /*29b0*/  IADD3 R4, P1, R12, R4, RZ ;  /* 0x000000040c047210 */ /* 0x000fe20007f3e0ff */
[----:B------:R-:W-:Y:S01]  /*29c0*/  IMAD.WIDE R20, R22, 0x40, R68 ;  /* 0x0000004016147825 */ /* 0x000fe200078e0244 */
[----:B------:R-:W-:Y:S02]  /*29d0*/  ISETP.GE.OR P0, PT, R12, UR6, P0 ;  /* 0x000000060c007c0c */ /* 0x000fe40008706670 */
[----:B------:R-:W-:Y:S01]  /*29e0*/  IADD3.X R5, R13, R5, R3, P1, !PT ;  /* 0x000000050d057210 */ /* 0x000fe20000ffe403 */
[----:B------:R-:W-:-:S04]  /*29f0*/  IMAD R7, R21, UR4, RZ ;  /* 0x0000000415077c24 */ /* 0x000fc8000f8e02ff */
[C---:B------:R-:W-:Y:S02]  /*2a00*/  IMAD R7, R20.reuse, UR5, R7 ;  /* 0x0000000514077c24 */ /* 0x040fe4000f8e0207 */
[----:B------:R-:W-:-:S04]  /*2a10*/  IMAD.WIDE.U32 R80, R20, UR4, R4 ;  /* 0x0000000414507c25 */ /* 0x000fc8000f8e0004 */
[----:B------:R-:W-:Y:S05]  /*2a20*/  @P0 BRA `(.L_x_37) ;  /* 0x0000002800340947 */ /* 0x000fea0003800000 */
[----:B-----5:R-:W-:Y:S01]  /*2a30*/  FSETP.NEU.AND P0, PT, R67, RZ, PT ;  /* 0x000000ff4300720b */ /* 0x020fe20003f0d000 */
[----:B------:R-:W-:Y:S01]  /*2a40*/  IMAD.IADD R3, R75, 0x1, -R12 ;  /* 0x000000014b037824 */ /* 0x000fe200078e0a0c */
[----:B------:R-:W-:Y:S01]  /*2a50*/  BSSY B0, `(.L_x_37) ;  /* 0x000028a000007945 */ /* 0x000fe20003800000 */
[----:B------:R-:W-:Y:S02]  /*2a60*/  IMAD.IADD R0, R79, 0x1, -R0 ;  /* 0x000000014f007824 */ /* 0x000fe400078e0a00 */
[----:B------:R-:W-:Y:S01]  /*2a70*/  IMAD.IADD R7, R81, 0x1, R7 ;  /* 0x0000000151077824 */ /* 0x000fe200078e0207 */
[----:B------:R-:W-:-:S04]  /*2a80*/  ISETP.GT.AND P1, PT, R3, RZ, PT ;  /* 0x000000ff0300720c */ /* 0x000fc80003f24270 */
[----:B------:R-:W-:-:S03]  /*2a90*/  ISETP.GT.AND P2, PT, R0, RZ, P1 ;  /* 0x000000ff0000720c */ /* 0x000fc60000f44270 */
[----:B------:R-:W-:Y:S10]  /*2aa0*/  @!P0 BRA `(.L_x_38) ;  /* 0x0000001c00288947 */ /* 0x000ff40003800000 */
[----:B------:R-:W0:Y:S01]  /*2ab0*/  LDC.64 R84, c[0x0][0x5b8] ;  /* 0x00016e00ff547b82 */ /* 0x000e220000000a00 */
[----:B------:R-:W-:-:S07]  /*2ac0*/  ULDC.64 UR4, c[0x0][0x5c0] ;  /* 0x0001700000047ab9 */ /* 0x000fce0000000a00 */
[----:B------:R-:W1:Y:S08]  /*2ad0*/  LDC.64 R86, c[0x0][0x5b0] ;  /* 0x00016c00ff567b82 */ /* 0x000e700000000a00 */
[----:B------:R-:W2:Y:S01]  /*2ae0*/  LDC.64 R88, c[0x0][0x5a8] ;  /* 0x00016a00ff587b82 */ /* 0x000ea20000000a00 */
[-C--:B0-----:R-:W-:Y:S02]  /*2af0*/  IMAD R6, R9, R84.reuse, RZ ;  /* 0x0000005409067224 */ /* 0x081fe400078e02ff */
[----:B------:R-:W-:-:S04]  /*2b00*/  IMAD.WIDE.U32 R4, R19, R84, R70 ;  /* 0x0000005413047225 */ /* 0x000fc800078e0046 */
[----:B------:R-:W-:Y:S01]  /*2b10*/  IMAD R81, R19, R85, R6 ;  /* 0x0000005513517224 */ /* 0x000fe200078e0206 */
[----:B------:R-:W-:Y:S01]  /*2b20*/  IADD3 R8, P0, R12, R4, RZ ;  /* 0x000000040c087210 */ /* 0x000fe20007f1e0ff */
[----:B-1----:R-:W-:-:S03]  /*2b30*/  IMAD R4, R21, R86, RZ ;  /* 0x0000005615047224 */ /* 0x002fc600078e02ff */
[----:B------:R-:W-:Y:S01]  /*2b40*/  IADD3.X R9, R13, R5, R81, P0, !PT ;  /* 0x000000050d097210 */ /* 0x000fe200007fe451 */
[C---:B------:R-:W-:Y:S02]  /*2b50*/  IMAD R85, R20.reuse, R87, R4 ;  /* 0x0000005714557224 */ /* 0x040fe400078e0204 */
[----:B------:R-:W-:-:S04]  /*2b60*/  IMAD.WIDE.U32 R4, R20, R86, R8 ;  /* 0x0000005614047225 */ /* 0x000fc800078e0008 */
[----:B------:R-:W-:Y:S01]  /*2b70*/  IMAD.IADD R5, R5, 0x1, R85 ;  /* 0x0000000105057824 */ /* 0x000fe200078e0255 */
[----:B--2---:R-:W-:-:S04]  /*2b80*/  LEA R10, P0, R4, R88, 0x1 ;  /* 0x00000058040a7211 */ /* 0x004fc800078008ff */
[----:B------:R-:W-:-:S05]  /*2b90*/  LEA.HI.X R11, R4, R89, R5, 0x1, P0 ;  /* 0x00000059040b7211 */ /* 0x000fca00000f0c05 */
[----:B------:R-:W2:Y:S01]  /*2ba0*/  @P2 LDG.E.LTC128B.U16 R18, desc[UR36][R10.64] ;  /* 0x000000240a122981 */ /* 0x000ea2000c1e1520 */
[----:B------:R-:W-:Y:S01]  /*2bb0*/  IMAD.WIDE.U32 R4, R20, R86, R12 ;  /* 0x0000005614047225 */ /* 0x000fe200078e000c */
[----:B------:R-:W-:Y:S02]  /*2bc0*/  BSSY B1, `(.L_x_39) ;  /* 0x0000015000017945 */ /* 0x000fe40003800000 */
[----:B------:R-:W-:-:S04]  /*2bd0*/  IADD3 R14, P0, R70, R4, RZ ;  /* 0x00000004460e7210 */ /* 0x000fc80007f1e0ff */
[----:B------:R-:W-:Y:S02]  /*2be0*/  IADD3.X R15, R71, R85, R5, P0, !PT ;  /* 0x00000055470f7210 */ /* 0x000fe400007fe405 */
[----:B------:R-:W-:Y:S01]  /*2bf0*/  LEA R6, P0, R80, UR4, 0x1 ;  /* 0x0000000450067c11 */ /* 0x000fe2000f8008ff */
[----:B------:R-:W-:-:S03]  /*2c00*/  IMAD.WIDE.U32 R14, R19, R84, R14 ;  /* 0x00000054130e7225 */ /* 0x000fc600078e000e */
[----:B------:R-:W-:Y:S02]  /*2c10*/  LEA.HI.X R7, R80, UR5, R7, 0x1, P0 ;  /* 0x0000000550077c11 */ /* 0x000fe400080f0c07 */
[----:B------:R-:W-:-:S04]  /*2c20*/  ISETP.GT.AND P0, PT, R3, 0x1, PT ;  /* 0x000000010300780c */ /* 0x000fc80003f04270 */
[----:B------:R-:W-:Y:S01]  /*2c30*/  ISETP.GT.AND P3, PT, R0, RZ, P0 ;  /* 0x000000ff0000720c */ /* 0x000fe20000764270 */
[----:B--2---:R-:W-:-:S05]  /*2c40*/  HADD2.F32 R4, -RZ, R18.H0_H0 ;  /* 0x20000012ff047230 */ /* 0x004fca0000004100 */
[----:B------:R-:W-:Y:S01]  /*2c50*/  FMUL R5, R4, R67 ;  /* 0x0000004304057220 */ /* 0x000fe20000400000 */
[----:B------:R-:W-:-:S03]  /*2c60*/  LEA R4, P4, R14, R88, 0x1 ;  /* 0x000000580e047211 */ /* 0x000fc600078808ff */
[----:B------:R-:W-:-:S05]  /*2c70*/  FFMA R5, R56, R66, R5 ;  /* 0x0000004238057223 */ /* 0x000fca0000000005 */
[----:B------:R-:W-:Y:S01]  /*2c80*/  F2FP.F16.F32.PACK_AB R10, RZ, R5 ;  /* 0x00000005ff0a723e */ /* 0x000fe200000000ff */
[----:B------:R-:W-:-:S03]  /*2c90*/  IMAD.IADD R5, R81, 0x1, R15 ;  /* 0x0000000151057824 */ /* 0x000fc600078e020f */
[----:B------:R-:W-:Y:S01]  /*2ca0*/  PRMT R11, R10, 0x7610, R11 ;  /* 0x000076100a0b7816 */ /* 0x000fe2000000000b */
[----:B------:R-:W-:Y:S01]  /*2cb0*/  IMAD.SHL.U32 R10, R86, 0x8, RZ ;  /* 0x00000008560a7824 */ /* 0x000fe200078e00ff */
[----:B------:R-:W-:-:S03]  /*2cc0*/  LEA.HI.X R5, R14, R89, R5, 0x1, P4 ;  /* 0x000000590e057211 */ /* 0x000fc600020f0c05 */
[----:B------:R0:W-:Y:S02]  /*2cd0*/  @P2 STG.E.U16 desc[UR36][R6.64], R11 ;  /* 0x0000000b06002986 */ /* 0x0001e4000c101524 */
[----:B0-----:R-:W-:Y:S01]  /*2ce0*/  SHF.L.U64.HI R11, R86, 0x3, R87 ;  /* 0x00000003560b7819 */ /* 0x001fe20000010257 */
[----:B------:R-:W-:Y:S06]  /*2cf0*/  @!P3 BRA `(.L_x_40) ;  /* 0x000000000004b947 */ /* 0x000fec0003800000 */
[----:B------:R0:W5:Y:S02]  /*2d00*/  LDG.E.LTC128B.U16 R18, desc[UR36][R4.64+0x2] ;  /* 0x0000022404127981 */ /* 0x000164000c1e1520 */
.L_x_40:
[----:B------:R-:W-:Y:S05]  /*2d10*/  BSYNC B1 ;  /* 0x0000000000017941 */ /* 0x000fea0003800000 */
.L_x_39:
[----:B-----5:R-:W-:Y:S01]  /*2d20*/  HADD2.F32 R14, -RZ, R18.H0_H0 ;  /* 0x20000012ff0e7230 */ /* 0x020fe20000004100 */
[----:B------:R-:W-:Y:S01]  /*2d30*/  ISETP.GT.AND P1, PT, R0, 0x8, P1 ;  /* 0x000000080000780c */ /* 0x000fe20000f24270 */
[----:B------:R-:W-:-:S04]  /*2d40*/  IMAD.WIDE.U32 R10, R20, R86, R10 ;  /* 0x00000056140a7225 */ /* 0x000fc800078e000a */
[----:B------:R-:W-:Y:S01]  /*2d50*/  FMUL R14, R14, R67 ;  /* 0x000000430e0e7220 */ /* 0x000fe20000400000 */
[----:B------:R-:W-:Y:S01]  /*2d60*/  IMAD.IADD R85, R85, 0x1, R11 ;  /* 0x0000000155557824 */ /* 0x000fe200078e020b */
[----:B------:R-:W-:Y:S02]  /*2d70*/  IADD3 R8, P2, R8, R10, RZ ;  /* 0x0000000a08087210 */ /* 0x000fe40007f5e0ff */
[----:B------:R-:W-:-:S03]  /*2d80*/  FFMA R57, R57, R66, R14 ;  /* 0x0000004239397223 */ /* 0x000fc6000000000e */
[----:B------:R-:W-:Y:S01]  /*2d90*/  IMAD.X R9, R85, 0x1, R9, P2 ;  /* 0x0000000155097824 */ /* 0x000fe200010e0609 */
[C---:B------:R-:W-:Y:S02]  /*2da0*/  LEA R14, P2, R8.reuse, R88, 0x1 ;  /* 0x00000058080e7211 */ /* 0x040fe400078408ff */
[----:B------:R-:W-:Y:S02]  /*2db0*/  F2FP.F16.F32.PACK_AB R57, RZ, R57 ;  /* 0x00000039ff39723e */ /* 0x000fe400000000ff */
[----:B------:R-:W-:-:S03]  /*2dc0*/  LEA.HI.X R15, R8, R89, R9, 0x1, P2 ;  /* 0x00000059080f7211 */ /* 0x000fc600010f0c09 */
[----:B------:R1:W-:Y:S04]  /*2dd0*/  @P3 STG.E.U16 desc[UR36][R6.64+0x2], R57 ;  /* 0x0000023906003986 */ /* 0x0003e8000c101524 */
[----:B------:R-:W2:Y:S01]  /*2de0*/  @P1 LDG.E.LTC128B.U16 R18, desc[UR36][R14.64] ;  /* 0x000000240e121981 */ /* 0x000ea2000c1e1520 */
[----:B------:R-:W-:Y:S01]  /*2df0*/  IADD3 R12, P2, P3, R70, R10, R12 ;  /* 0x0000000a460c7210 */ /* 0x000fe20007b5e00c */
[----:B------:R-:W-:Y:S01]  /*2e00*/  BSSY B1, `(.L_x_41) ;  /* 0x0000011000017945 */ /* 0x000fe20003800000 */
[C---:B------:R-:W-:Y:S02]  /*2e10*/  SHF.L.U64.HI R11, R72.reuse, 0x1, R73 ;  /* 0x00000001480b7819 */ /* 0x040fe40000010249 */
[----:B------:R-:W-:Y:S02]  /*2e20*/  IADD3.X R13, R71, R85, R13, P2, P3 ;  /* 0x00000055470d7210 */ /* 0x000fe400017e640d */
[----:B------:R-:W-:-:S02]  /*2e30*/  LEA R10, P2, R72, R6, 0x1 ;  /* 0x00000006480a7211 */ /* 0x000fc400078408ff */
[----:B------:R-:W-:Y:S01]  /*2e40*/  ISETP.GT.AND P0, PT, R0, 0x8, P0 ;  /* 0x000000080000780c */ /* 0x000fe20000704270 */
[----:B------:R-:W-:-:S04]  /*2e50*/  IMAD.WIDE.U32 R12, R19, R84, R12 ;  /* 0x00000054130c7225 */ /* 0x000fc800078e000c */
[----:B------:R-:W-:Y:S02]  /*2e60*/  IMAD.X R11, R11, 0x1, R7, P2 ;  /* 0x000000010b0b7824 */ /* 0x000fe400010e0607 */
[----:B------:R-:W-:Y:S02]  /*2e70*/  IMAD.IADD R13, R81, 0x1, R13 ;  /* 0x00000001510d7824 */ /* 0x000fe400078e020d */
[----:B--2---:R-:W-:-:S05]  /*2e80*/  HADD2.F32 R8, -RZ, R18.H0_H0 ;  /* 0x20000012ff087230 */ /* 0x004fca0000004100 */
[----:B------:R-:W-:Y:S01]  /*2e90*/  FMUL R9, R8, R67 ;  /* 0x0000004308097220 */ /* 0x000fe20000400000 */
[----:B------:R-:W-:-:S03]  /*2ea0*/  LEA R8, P3, R12, R88, 0x1 ;  /* 0x000000580c087211 */ /* 0x000fc600078608ff */
[----:B------:R-:W-:-:S05]  /*2eb0*/  FFMA R9, R58, R66, R9 ;  /* 0x000000423a097223 */ /* 0x000fca0000000009 */
[----:B------:R-:W-:Y:S02]  /*2ec0*/  F2FP.F16.F32.PACK_AB R14, RZ, R9 ;  /* 0x00000009ff0e723e */ /* 0x000fe400000000ff */
[----:B------:R-:W-:-:S03]  /*2ed0*/  LEA.HI.X R9, R12, R89, R13, 0x1, P3 ;  /* 0x000000590c097211 */ /* 0x000fc600018f0c0d */
[----:B------:R1:W-:Y:S01]  /*2ee0*/  @P1 STG.E.U16 desc[UR36][R10.64], R14 ;  /* 0x0000000e0a001986 */ /* 0x0003e2000c101524 */
[----:B------:R-:W-:Y:S05]  /*2ef0*/  @!P0 BRA `(.L_x_42) ;  /* 0x0000000000048947 */ /* 0x000fea0003800000 */
[----:B------:R2:W5:Y:S02]  /*2f00*/  LDG.E.LTC128B.U16 R18, desc[UR36][R8.64+0x2] ;  /* 0x0000022408127981 */ /* 0x000564000c1e1520 */
.L_x_42:
[----:B------:R-:W-:Y:S05]  /*2f10*/  BSYNC B1 ;  /* 0x0000000000017941 */ /* 0x000fea0003800000 */
.L_x_41:
[----:B-----5:R-:W-:Y:S01]  /*2f20*/  HADD2.F32 R12, -RZ, R18.H0_H0 ;  /* 0x20000012ff0c7230 */ /* 0x020fe20000004100 */
[----:B------:R-:W-:Y:S01]  /*2f30*/  ISETP.GT.AND P1, PT, R3, 0x8, PT ;  /* 0x000000080300780c */ /* 0x000fe20003f24270 */
[----:B------:R-:W-:Y:S03]  /*2f40*/  BSSY B1, `(.L_x_43) ;  /* 0x0000008000017945 */ /* 0x000fe60003800000 */
[----:B------:R-:W-:Y:S01]  /*2f50*/  FMUL R12, R12, R67 ;  /* 0x000000430c0c7220 */ /* 0x000fe20000400000 */
[----:B------:R-:W-:-:S03]  /*2f60*/  ISETP.GT.AND P2, PT, R0, RZ, P1 ;  /* 0x000000ff0000720c */ /* 0x000fc60000f44270 */
[----:B------:R-:W-:-:S05]  /*2f70*/  FFMA R12, R59, R66, R12 ;  /* 0x000000423b0c7223 */ /* 0x000fca000000000c */
[----:B------:R-:W-:-:S05]  /*2f80*/  F2FP.F16.F32.PACK_AB R12, RZ, R12 ;  /* 0x0000000cff0c723e */ /* 0x000fca00000000ff */
[----:B------:R3:W-:Y:S01]  /*2f90*/  @P0 STG.E.U16 desc[UR36][R10.64+0x2], R12 ;  /* 0x0000020c0a000986 */ /* 0x0007e2000c101524 */
[----:B------:R-:W-:Y:S05]  /*2fa0*/  @!P2 BRA `(.L_x_44) ;  /* 0x000000000004a947 */ /* 0x000fea0003800000 */
[----:B------:R4:W5:Y:S02]  /*2fb0*/  LDG.E.LTC128B.U16 R18, desc[UR36][R4.64+0x10] ;  /* 0x0000102404127981 */ /* 0x000964000c1e1520 */
.L_x_44:
[----:B------:R-:W-:Y:S05]  /*2fc0*/  BSYNC B1 ;  /* 0x0000000000017941 */ /* 0x000fea0003800000 */
.L_x_43:
[----:B---3-5:R-:W-:Y:S01]  /*2fd0*/  HADD2.F32 R12, -RZ, R18.H0_H0 ;  /* 0x20000012ff0c7230 */ /* 0x028fe20000004100 */
        /* <DEDUP_REMOVED lines=9> */
.L_x_46:
[----:B------:R-:W-:Y:S05]  /*3070*/  BSYNC B1 ;  /* 0x0000000000017941 */ /* 0x000fea0003800000 */
.L_x_45:
[----:B-----5:R-:W-:Y:S01]  /*3080*/  HADD2.F32 R12, -RZ, R18.H0_H0 ;  /* 0x20000012ff0c7230 */ /* 0x020fe20000004100 */
[----:B------:R-:W-:Y:S01]  /*3090*/  ISETP.GT.AND P1, PT, R0, 0x8, P1 ;  /* 0x000000080000780c */ /* 0x000fe20000f24270 */
[----:B------:R-:W-:Y:S03]  /*30a0*/  BSSY B1, `(.L_x_47) ;  /* 0x0000007000017945 */ /* 0x000fe60003800000 */
[----:B------:R-:W-:-:S04]  /*30b0*/  FMUL R12, R12, R67 ;  /* 0x000000430c0c7220 */ /* 0x000fc80000400000 */
[----:B------:R-:W-:-:S05]  /*30c0*/  FFMA R12, R61, R66, R12 ;  /* 0x000000423d0c7223 */ /* 0x000fca000000000c */
[----:B------:R-:W-:-:S05]  /*30d0*/  F2FP.F16.F32.PACK_AB R12, RZ, R12 ;  /* 0x0000000cff0c723e */ /* 0x000fca00000000ff */
[----:B------:R0:W-:Y:S01]  /*30e0*/  @P3 STG.E.U16 desc[UR36][R6.64+0x12], R12 ;  /* 0x0000120c06003986 */ /* 0x0001e2000c101524 */
[----:B------:R-:W-:Y:S05]  /*30f0*/  @!P1 BRA `(.L_x_48) ;  /* 0x0000000000049947 */ /* 0x000fea0003800000 */
[----:B------:R0:W5:Y:S02]  /*3100*/  LDG.E.LTC128B.U16 R18, desc[UR36][R8.64+0x10] ;  /* 0x0000102408127981 */ /* 0x000164000c1e1520 */
.L_x_48:
[----:B------:R-:W-:Y:S05]  /*3110*/  BSYNC B1 ;  /* 0x0000000000017941 */ /* 0x000fea0003800000 */
.L_x_47:
[----:B0----5:R-:W-:Y:S01]  /*3120*/  HADD2.F32 R12, -RZ, R18.H0_H0 ;  /* 0x20000012ff0c7230 */ /* 0x021fe20000004100 */
[----:B------:R-:W-:Y:S01]  /*3130*/  ISETP.GT.AND P0, PT, R0, 0x8, P0 ;  /* 0x000000080000780c */ /* 0x000fe20000704270 */
[----:B------:R-:W-:Y:S03]  /*3140*/  BSSY B1, `(.L_x_49) ;  /* 0x0000007000017945 */ /* 0x000fe60003800000 */
[----:B---3--:R-:W-:-:S04]  /*3150*/  FMUL R13, R12, R67 ;  /* 0x000000430c0d7220 */ /* 0x008fc80000400000 */
[----:B------:R-:W-:-:S05]  /*3160*/  FFMA R13, R62, R66, R13 ;  /* 0x000000423e0d7223 */ /* 0x000fca000000000d */
[----:B------:R-:W-:-:S05]  /*3170*/  F2FP.F16.F32.PACK_AB R13, RZ, R13 ;  /* 0x0000000dff0d723e */ /* 0x000fca00000000ff */
[----:B------:R0:W-:Y:S01]  /*3180*/  @P1 STG.E.U16 desc[UR36][R10.64+0x10], R13 ;  /* 0x0000100d0a001986 */ /* 0x0001e2000c101524 */
[----:B------:R-:W-:Y:S05]  /*3190*/  @!P0 BRA `(.L_x_50) ;  /* 0x0000000000048947 */ /* 0x000fea0003800000 */
[----:B------:R3:W5:Y:S02]  /*31a0*/  LDG.E.LTC128B.U16 R18, desc[UR36][R8.64+0x12] ;  /* 0x0000122408127981 */ /* 0x000764000c1e1520 */
.L_x_50:
[----:B------:R-:W-:Y:S05]  /*31b0*/  BSYNC B1 ;  /* 0x0000000000017941 */ /* 0x000fea0003800000 */
.L_x_49:
        /* <DEDUP_REMOVED lines=10> */
.L_x_52:
[----:B------:R-:W-:Y:S05]  /*3260*/  BSYNC B1 ;  /* 0x0000000000017941 */ /* 0x000fea0003800000 */
.L_x_51:
[----:B0----5:R-:W-:Y:S01]  /*3270*/  HADD2.F32 R12, -RZ, R18.H0_H0 ;  /* 0x20000012ff0c7230 */ /* 0x021fe20000004100 */
        /* <DEDUP_REMOVED lines=9> */
.L_x_54:
[----:B------:R-:W-:Y:S05]  /*3310*/  BSYNC B1 ;  /* 0x0000000000017941 */ /* 0x000fea0003800000 */
.L_x_53:
        /* <DEDUP_REMOVED lines=9> */
.L_x_56:
[----:B------:R-:W-:Y:S05]  /*33b0*/  BSYNC B1 ;  /* 0x0000000000017941 */ /* 0x000fea0003800000 */
.L_x_55:
[----:B0----5:R-:W-:Y:S01]  /*33c0*/  HADD2.F32 R12, -RZ, R18.H0_H0 ;  /* 0x20000012ff0c7230 */ /* 0x021fe20000004100 */
        /* <DEDUP_REMOVED lines=8> */
.L_x_58:
[----:B------:R-:W-:Y:S05]  /*3450*/  BSYNC B1 ;  /* 0x0000000000017941 */ /* 0x000fea0003800000 */
.L_x_57:
        /* <DEDUP_REMOVED lines=10> */
.L_x_60:
[----:B------:R-:W-:Y:S05]  /*3500*/  BSYNC B1 ;  /* 0x0000000000017941 */ /* 0x000fea0003800000 */
.L_x_59:
        /* <DEDUP_REMOVED lines=10> */
.L_x_62:
[----:B------:R-:W-:Y:S05]  /*35b0*/  BSYNC B1 ;  /* 0x0000000000017941 */ /* 0x000fea0003800000 */
.L_x_61:
        /* <DEDUP_REMOVED lines=9> */
.L_x_64:
[----:B------:R-:W-:Y:S05]  /*3650*/  BSYNC B1 ;  /* 0x0000000000017941 */ /* 0x000fea0003800000 */
.L_x_63:
        /* <DEDUP_REMOVED lines=9> */
.L_x_66:
[----:B------:R-:W-:Y:S05]  /*36f0*/  BSYNC B1 ;  /* 0x0000000000017941 */ /* 0x000fea0003800000 */
.L_x_65:
        /* <DEDUP_REMOVED lines=10> */
.L_x_68:
[----:B------:R-:W-:Y:S05]  /*37a0*/  BSYNC B1 ;  /* 0x0000000000017941 */ /* 0x000fea0003800000 */
.L_x_67:
        /* <DEDUP_REMOVED lines=10> */
.L_x_70:
[----:B------:R-:W-:Y:S05]  /*3850*/  BSYNC B1 ;  /* 0x0000000000017941 */ /* 0x000fea0003800000 */
.L_x_69:
        /* <DEDUP_REMOVED lines=9> */
.L_x_72:
[----:B------:R-:W-:Y:S05]  /*38f0*/  BSYNC B1 ;  /* 0x0000000000017941 */ /* 0x000fea0003800000 */
.L_x_71:
        /* <DEDUP_REMOVED lines=9> */
.L_x_74:
[----:B------:R-:W-:Y:S05]  /*3990*/  BSYNC B1 ;  /* 0x0000000000017941 */ /* 0x000fea0003800000 */
.L_x_73:
        /* <DEDUP_REMOVED lines=10> */
.L_x_76:
[----:B------:R-:W-:Y:S05]  /*3a40*/  BSYNC B1 ;  /* 0x0000000000017941 */ /* 0x000fea0003800000 */
.L_x_75:
        /* <DEDUP_REMOVED lines=10> */
.L_x_78:
[----:B------:R-:W-:Y:S05]  /*3af0*/  BSYNC B1 ;  /* 0x0000000000017941 */ /* 0x000fea0003800000 */
.L_x_77:
        /* <DEDUP_REMOVED lines=9> */
.L_x_80:
[----:B------:R-:W-:Y:S05]  /*3b90*/  BSYNC B1 ;  /* 0x0000000000017941 */ /* 0x000fea0003800000 */
.L_x_79:
        /* <DEDUP_REMOVED lines=9> */
.L_x_82:
[----:B------:R-:W-:Y:S05]  /*3c30*/  BSYNC B1 ;  /* 0x0000000000017941 */ /* 0x000fea0003800000 */
.L_x_81:
        /* <DEDUP_REMOVED lines=10> */
.L_x_84:
[----:B------:R-:W-:Y:S05]  /*3ce0*/  BSYNC B1 ;  /* 0x0000000000017941 */ /* 0x000fea0003800000 */
.L_x_83:
        /* <DEDUP_REMOVED lines=10> */
.L_x_86:
[----:B------:R-:W-:Y:S05]  /*3d90*/  BSYNC B1 ;  /* 0x0000000000017941 */ /* 0x000fea0003800000 */
.L_x_85:
        /* <DEDUP_REMOVED lines=9> */
.L_x_88:
[----:B------:R-:W-:Y:S05]  /*3e30*/  BSYNC B1 ;  /* 0x0000000000017941 */ /* 0x000fea0003800000 */
.L_x_87:
        /* <DEDUP_REMOVED lines=9> */
.L_x_90:
[----:B------:R-:W-:Y:S05]  /*3ed0*/  BSYNC B1 ;  /* 0x0000000000017941 */ /* 0x000fea0003800000 */
.L_x_89:
        /* <DEDUP_REMOVED lines=10> */
.L_x_92:
[----:B------:R-:W-:Y:S05]  /*3f80*/  BSYNC B1 ;  /* 0x0000000000017941 */ /* 0x000fea0003800000 */
.L_x_91:
        /* <DEDUP_REMOVED lines=10> */
.L_x_94:
[----:B------:R-:W-:Y:S05]  /*4030*/  BSYNC B1 ;  /* 0x0000000000017941 */ /* 0x000fea0003800000 */
.L_x_93:
        /* <DEDUP_REMOVED lines=9> */
.L_x_96:
[----:B------:R-:W-:Y:S05]  /*40d0*/  BSYNC B1 ;  /* 0x0000000000017941 */ /* 0x000fea0003800000 */
.L_x_95:
        /* <DEDUP_REMOVED lines=9> */
.L_x_98:
[----:B------:R-:W-:Y:S05]  /*4170*/  BSYNC B1 ;  /* 0x0000000000017941 */ /* 0x000fea0003800000 */
.L_x_97:
        /* <DEDUP_REMOVED lines=10> */
.L_x_100:
[----:B------:R-:W-:Y:S05]  /*4220*/  BSYNC B1 ;  /* 0x0000000000017941 */ /* 0x000fea0003800000 */
.L_x_99:
        /* <DEDUP_REMOVED lines=10> */
.L_x_102:
[----:B------:R-:W-:Y:S05]  /*42d0*/  BSYNC B1 ;  /* 0x0000000000017941 */ /* 0x000fea0003800000 */
.L_x_101:
        /* <DEDUP_REMOVED lines=9> */
.L_x_104:
[----:B------:R-:W-:Y:S05]  /*4370*/  BSYNC B1 ;  /* 0x0000000000017941 */ /* 0x000fea0003800000 */
.L_x_103:
        /* <DEDUP_REMOVED lines=9> */
.L_x_106:
[----:B------:R-:W-:Y:S05]  /*4410*/  BSYNC B1 ;  /* 0x0000000000017941 */ /* 0x000fea0003800000 */
.L_x_105:
        /* <DEDUP_REMOVED lines=10> */
.L_x_108:
[----:B------:R-:W-:Y:S05]  /*44c0*/  BSYNC B1 ;  /* 0x0000000000017941 */ /* 0x000fea0003800000 */
.L_x_107:
        /* <DEDUP_REMOVED lines=10> */
.L_x_110:
[----:B------:R-:W-:Y:S05]  /*4570*/  BSYNC B1 ;  /* 0x0000000000017941 */ /* 0x000fea0003800000 */
.L_x_109:
[----:B0---45:R-:W-:Y:S01]  /*4580*/  HADD2.F32 R4, -RZ, R18.H0_H0 ;  /* 0x20000012ff047230 */ /* 0x031fe20000004100 */
        /* <DEDUP_REMOVED lines=8> */
.L_x_112:
[----:B------:R-:W-:Y:S05]  /*4610*/  BSYNC B1 ;  /* 0x0000000000017941 */ /* 0x000fea0003800000 */
.L_x_111:
[----:B0----5:R-:W-:Y:S01]  /*4620*/  HADD2.F32 R4, -RZ, R18.H0_H0 ;  /* 0x20000012ff047230 */ /* 0x021fe20000004100 */
[----:B------:R-:W-:Y:S01]  /*4630*/  ISETP.GT.AND P0, PT, R0, 0x8, P0 ;  /* 0x000000080000780c */ /* 0x000fe20000704270 */
[----:B------:R-:W-:Y:S01]  /*4640*/  @P1 IMAD.MOV.U32 R5, RZ, RZ, R11 ;  /* 0x000000ffff051224 */ /* 0x000fe200078e000b */
[----:B------:R-:W-:Y:S02]  /*4650*/  BSSY B1, `(.L_x_113) ;  /* 0x0000008000017945 */ /* 0x000fe40003800000 */
[----:B------:R-:W-:Y:S01]  /*4660*/  FMUL R3, R4, R67 ;  /* 0x0000004304037220 */ /* 0x000fe20000400000 */
[----:B------:R-:W-:-:S03]  /*4670*/  @P1 IMAD.MOV.U32 R4, RZ, RZ, R10 ;  /* 0x000000ffff041224 */ /* 0x000fc600078e000a */
[----:B------:R-:W-:-:S05]  /*4680*/  FFMA R3, R30, R66, R3 ;  /* 0x000000421e037223 */ /* 0x000fca0000000003 */
[----:B------:R-:W-:-:S05]  /*4690*/  F2FP.F16.F32.PACK_AB R3, RZ, R3 ;  /* 0x00000003ff03723e */ /* 0x000fca00000000ff */
[----:B------:R0:W-:Y:S01]  /*46a0*/  @P1 STG.E.U16 desc[UR36][R4.64+0x90], R3 ;  /* 0x0000900304001986 */ /* 0x0001e2000c101524 */
[----:B------:R-:W-:Y:S05]  /*46b0*/  @!P0 BRA `(.L_x_114) ;  /* 0x0000000000048947 */ /* 0x000fea0003800000 */
[----:B------:R0:W5:Y:S02]  /*46c0*/  LDG.E.LTC128B.U16 R18, desc[UR36][R8.64+0x92] ;  /* 0x0000922408127981 */ /* 0x000164000c1e1520 */
.L_x_114:
[----:B------:R-:W-:Y:S05]  /*46d0*/  BSYNC B1 ;  /* 0x0000000000017941 */ /* 0x000fea0003800000 */
.L_x_113:
[----:B------:R-:W-:Y:S05]  /*46e0*/  @!P0 BRA `(.L_x_115) ;  /* 0x0000000c00008947 */ /* 0x000fea0003800000 */
[----:B-----5:R-:W-:-:S05]  /*46f0*/  HADD2.F32 R18, -RZ, R18.H0_H0 ;  /* 0x20000012ff127230 */ /* 0x020fca0000004100 */
[----:B------:R-:W-:-:S04]  /*4700*/  FMUL R18, R18, R67 ;  /* 0x0000004312127220 */ /* 0x000fc80000400000 */
[----:B------:R-:W-:-:S05]  /*4710*/  FFMA R18, R31, R66, R18 ;  /* 0x000000421f127223 */ /* 0x000fca0000000012 */
[----:B------:R-:W-:-:S05]  /*4720*/  F2FP.F16.F32.PACK_AB R18, RZ, R18 ;  /* 0x00000012ff12723e */ /* 0x000fca00000000ff */
[----:B------:R0:W-:Y:S01]  /*4730*/  STG.E.U16 desc[UR36][R10.64+0x92], R18 ;  /* 0x000092120a007986 */ /* 0x0001e2000c101524 */
[----:B------:R-:W-:Y:S05]  /*4740*/  BRA `(.L_x_115) ;  /* 0x0000000800e87947 */ /* 0x000fea0003800000 */
.L_x_38:
[----:B------:R-:W-:Y:S01]  /*4750*/  ULDC.64 UR4, c[0x0][0x5c0] ;  /* 0x0001700000047ab9 */ /* 0x000fe20000000a00 */
[----:B------:R-:W-:Y:S01]  /*4760*/  ISETP.GT.AND P3, PT, R3, 0x1, PT ;  /* 0x000000010300780c */ /* 0x000fe20003f64270 */
[-C--:B------:R-:W-:Y:S01]  /*4770*/  FMUL R56, R56, R66.reuse ;  /* 0x0000004238387220 */ /* 0x080fe20000400000 */
[----:B------:R-:W-:Y:S01]  /*4780*/  LEA R4, P0, R80, UR4, 0x1 ;  /* 0x0000000450047c11 */ /* 0x000fe2000f8008ff */
[-C--:B------:R-:W-:Y:S01]  /*4790*/  FMUL R57, R57, R66.reuse ;  /* 0x0000004239397220 */ /* 0x080fe20000400000 */
[----:B------:R-:W-:Y:S01]  /*47a0*/  ISETP.GT.AND P1, PT, R0, 0x8, P1 ;  /* 0x000000080000780c */ /* 0x000fe20000f24270 */
[-C--:B------:R-:W-:Y:S01]  /*47b0*/  FMUL R58, R58, R66.reuse ;  /* 0x000000423a3a7220 */ /* 0x080fe20000400000 */
[----:B------:R-:W-:Y:S01]  /*47c0*/  LEA.HI.X R5, R80, UR5, R7, 0x1, P0 ;  /* 0x0000000550057c11 */ /* 0x000fe200080f0c07 */
[-C--:B------:R-:W-:Y:S01]  /*47d0*/  FMUL R59, R59, R66.reuse ;  /* 0x000000423b3b7220 */ /* 0x080fe20000400000 */
[----:B------:R-:W-:Y:S01]  /*47e0*/  ISETP.GT.AND P0, PT, R0, RZ, P3 ;  /* 0x000000ff0000720c */ /* 0x000fe20001f04270 */
[----:B------:R-:W-:Y:S01]  /*47f0*/  FMUL R60, R60, R66 ;  /* 0x000000423c3c7220 */ /* 0x000fe20000400000 */
[----:B------:R-:W-:Y:S01]  /*4800*/  F2FP.F16.F32.PACK_AB R56, RZ, R56 ;  /* 0x00000038ff38723e */ /* 0x000fe200000000ff */
[-C--:B------:R-:W-:Y:S01]  /*4810*/  FMUL R61, R61, R66.reuse ;  /* 0x000000423d3d7220 */ /* 0x080fe20000400000 */
[----:B------:R-:W-:Y:S01]  /*4820*/  F2FP.F16.F32.PACK_AB R57, RZ, R57 ;  /* 0x00000039ff39723e */ /* 0x000fe200000000ff */
[-C--:B------:R-:W-:Y:S01]  /*4830*/  FMUL R62, R62, R66.reuse ;  /* 0x000000423e3e7220 */ /* 0x080fe20000400000 */
[----:B------:R-:W-:Y:S01]  /*4840*/  ISETP.GT.AND P3, PT, R0, 0x8, P3 ;  /* 0x000000080000780c */ /* 0x000fe20001f64270 */
[----:B------:R-:W-:Y:S01]  /*4850*/  @P2 STG.E.U16 desc[UR36][R4.64], R56 ;  /* 0x0000003804002986 */ /* 0x000fe2000c101524 */
[----:B------:R-:W-:Y:S01]  /*4860*/  ISETP.GT.AND P2, PT, R3, 0x8, PT ;  /* 0x000000080300780c */ /* 0x000fe20003f44270 */
[-C--:B------:R-:W-:Y:S01]  /*4870*/  FMUL R63, R63, R66.reuse ;  /* 0x000000423f3f7220 */ /* 0x080fe20000400000 */
[----:B------:R-:W-:Y:S01]  /*4880*/  SHF.L.U64.HI R7, R72, 0x1, R73 ;  /* 0x0000000148077819 */ /* 0x000fe20000010249 */
[----:B------:R-:W-:Y:S01]  /*4890*/  FMUL R48, R48, R66 ;  /* 0x0000004230307220 */ /* 0x000fe20000400000 */
[----:B------:R-:W-:Y:S01]  /*48a0*/  LEA R6, P4, R72, R4, 0x1 ;  /* 0x0000000448067211 */ /* 0x000fe200078808ff */
[----:B------:R-:W-:Y:S01]  /*48b0*/  @P0 STG.E.U16 desc[UR36][R4.64+0x2], R57 ;  /* 0x0000023904000986 */ /* 0x000fe2000c101524 */
[----:B------:R-:W-:Y:S01]  /*48c0*/  ISETP.GT.AND P5, PT, R0, RZ, P2 ;  /* 0x000000ff0000720c */ /* 0x000fe200017a4270 */
[----:B------:R-:W-:Y:S01]  /*48d0*/  FMUL R49, R49, R66 ;  /* 0x0000004231317220 */ /* 0x000fe20000400000 */
[----:B------:R-:W-:Y:S01]  /*48e0*/  ISETP.GT.AND P0, PT, R3, 0x9, PT ;  /* 0x000000090300780c */ /* 0x000fe20003f04270 */
[----:B------:R-:W-:Y:S01]  /*48f0*/  IMAD.X R7, R7, 0x1, R5, P4 ;  /* 0x0000000107077824 */ /* 0x000fe200020e0605 */
[----:B------:R-:W-:Y:S01]  /*4900*/  F2FP.F16.F32.PACK_AB R58, RZ, R58 ;  /* 0x0000003aff3a723e */ /* 0x000fe200000000ff */
[-C--:B------:R-:W-:Y:S01]  /*4910*/  FMUL R50, R50, R66.reuse ;  /* 0x0000004232327220 */ /* 0x080fe20000400000 */
[----:B------:R-:W-:Y:S01]  /*4920*/  F2FP.F16.F32.PACK_AB R59, RZ, R59 ;  /* 0x0000003bff3b723e */ /* 0x000fe200000000ff */
[----:B------:R-:W-:Y:S01]  /*4930*/  FMUL R51, R51, R66 ;  /* 0x0000004233337220 */ /* 0x000fe20000400000 */
[----:B------:R-:W-:Y:S01]  /*4940*/  ISETP.GT.AND P4, PT, R0, RZ, P0 ;  /* 0x000000ff0000720c */ /* 0x000fe20000784270 */
[----:B------:R-:W-:Y:S01]  /*4950*/  @P1 STG.E.U16 desc[UR36][R6.64], R58 ;  /* 0x0000003a06001986 */ /* 0x000fe2000c101524 */
[----:B------:R-:W-:Y:S01]  /*4960*/  F2FP.F16.F32.PACK_AB R60, RZ, R60 ;  /* 0x0000003cff3c723e */ /* 0x000fe200000000ff */
[-C--:B------:R-:W-:Y:S01]  /*4970*/  FMUL R52, R52, R66.reuse ;  /* 0x0000004234347220 */ /* 0x080fe20000400000 */
[C---:B------:R-:W-:Y:S01]  /*4980*/  ISETP.GT.AND P1, PT, R0.reuse, 0x8, P2 ;  /* 0x000000080000780c */ /* 0x040fe20001724270 */
[----:B------:R-:W-:Y:S01]  /*4990*/  @P3 STG.E.U16 desc[UR36][R6.64+0x2], R59 ;  /* 0x0000023b06003986 */ /* 0x000fe2000c101524 */
[----:B------:R-:W-:Y:S01]  /*49a0*/  ISETP.GT.AND P2, PT, R3, 0x10, PT ;  /* 0x000000100300780c */ /* 0x000fe20003f44270 */
[-C--:B------:R-:W-:Y:S01]  /*49b0*/  FMUL R53, R53, R66.reuse ;  /* 0x0000004235357220 */ /* 0x080fe20000400000 */
[----:B------:R-:W-:Y:S01]  /*49c0*/  ISETP.GT.AND P3, PT, R0, 0x8, P0 ;  /* 0x000000080000780c */ /* 0x000fe20000764270 */
[----:B------:R-:W-:Y:S01]  /*49d0*/  @P5 STG.E.U16 desc[UR36][R4.64+0x10], R60 ;  /* 0x0000103c04005986 */ /* 0x000fe2000c101524 */
[----:B------:R-:W-:Y:S01]  /*49e0*/  F2FP.F16.F32.PACK_AB R61, RZ, R61 ;  /* 0x0000003dff3d723e */ /* 0x000fe200000000ff */
[-C--:B------:R-:W-:Y:S01]  /*49f0*/  FMUL R54, R54, R66.reuse ;  /* 0x0000004236367220 */ /* 0x080fe20000400000 */
[----:B------:R-:W-:Y:S01]  /*4a00*/  ISETP.GT.AND P5, PT, R0, RZ, P2 ;  /* 0x000000ff0000720c */ /* 0x000fe200017a4270 */
[----:B------:R-:W-:Y:S01]  /*4a10*/  FMUL R55, R55, R66 ;  /* 0x0000004237377220 */ /* 0x000fe20000400000 */
[----:B------:R-:W-:Y:S01]  /*4a20*/  ISETP.GT.AND P0, PT, R3, 0x11, PT ;  /* 0x000000110300780c */ /* 0x000fe20003f04270 */
[----:B------:R-:W-:Y:S01]  /*4a30*/  @P4 STG.E.U16 desc[UR36][R4.64+0x12], R61 ;  /* 0x0000123d04004986 */ /* 0x000fe2000c101524 */
        /* <DEDUP_REMOVED lines=72> */
[----:B------:R-:W-:Y:S01]  /*4ec0*/  F2FP.F16.F32.PACK_AB R45, RZ, R45 ;  /* 0x0000002dff2d723e */ /* 0x000fe200000000ff */
[----:B------:R-:W-:Y:S01]  /*4ed0*/  @P5 STG.E.U16 desc[UR36][R4.64+0x50], R44 ;  /* 0x0000502c04005986 */ /* 0x000fe2000c101524 */
[----:B------:R-:W-:Y:S01]  /*4ee0*/  ISETP.GT.AND P0, PT, R0, 0x8, P0 ;  /* 0x000000080000780c */ /* 0x000fe20000704270 */
[-C--:B------:R-:W-:Y:S01]  /*4ef0*/  FMUL R30, R30, R66.reuse ;  /* 0x000000421e1e7220 */ /* 0x080fe20000400000 */
[----:B------:R-:W-:Y:S01]  /*4f00*/  ISETP.GT.AND P5, PT, R0, RZ, P3 ;  /* 0x000000ff0000720c */ /* 0x000fe20001fa4270 */
[----:B------:R-:W-:Y:S01]  /*4f10*/  @P4 STG.E.U16 desc[UR36][R4.64+0x52], R45 ;  /* 0x0000522d04004986 */ /* 0x000fe2000c101524 */
[----:B------:R-:W-:Y:S01]  /*4f20*/  ISETP.GT.AND P1, PT, R3, 0x31, PT ;  /* 0x000000310300780c */ /* 0x000fe20003f24270 */
[----:B------:R-:W-:Y:S01]  /*4f30*/  FMUL R31, R31, R66 ;  /* 0x000000421f1f7220 */ /* 0x000fe20000400000 */
[----:B------:R-:W-:-:S02]  /*4f40*/  F2FP.F16.F32.PACK_AB R46, RZ, R46 ;  /* 0x0000002eff2e723e */ /* 0x000fc400000000ff */
[C---:B------:R-:W-:Y:S02]  /*4f50*/  ISETP.GT.AND P4, PT, R0.reuse, RZ, P1 ;  /* 0x000000ff0000720c */ /* 0x040fe40000f84270 */
[----:B------:R-:W-:Y:S01]  /*4f60*/  F2FP.F16.F32.PACK_AB R47, RZ, R47 ;  /* 0x0000002fff2f723e */ /* 0x000fe200000000ff */
[----:B------:R-:W-:Y:S01]  /*4f70*/  @P2 STG.E.U16 desc[UR36][R6.64+0x50], R46 ;  /* 0x0000502e06002986 */ /* 0x000fe2000c101524 */
[----:B------:R-:W-:Y:S02]  /*4f80*/  F2FP.F16.F32.PACK_AB R32, RZ, R32 ;  /* 0x00000020ff20723e */ /* 0x000fe400000000ff */
[----:B------:R-:W-:Y:S01]  /*4f90*/  F2FP.F16.F32.PACK_AB R33, RZ, R33 ;  /* 0x00000021ff21723e */ /* 0x000fe200000000ff */
[----:B------:R-:W-:Y:S01]  /*4fa0*/  @P0 STG.E.U16 desc[UR36][R6.64+0x52], R47 ;  /* 0x0000522f06000986 */ /* 0x000fe2000c101524 */
[C---:B------:R-:W-:Y:S02]  /*4fb0*/  ISETP.GT.AND P0, PT, R0.reuse, 0x8, P3 ;  /* 0x000000080000780c */ /* 0x040fe40001f04270 */
[----:B------:R-:W-:Y:S01]  /*4fc0*/  F2FP.F16.F32.PACK_AB R34, RZ, R34 ;  /* 0x00000022ff22723e */ /* 0x000fe200000000ff */
[----:B------:R-:W-:Y:S01]  /*4fd0*/  @P5 STG.E.U16 desc[UR36][R4.64+0x60], R32 ;  /* 0x0000602004005986 */ /* 0x000fe2000c101524 */
[----:B------:R-:W-:-:S02]  /*4fe0*/  ISETP.GT.AND P5, PT, R0, 0x8, P1 ;  /* 0x000000080000780c */ /* 0x000fc40000fa4270 */
[C---:B------:R-:W-:Y:S01]  /*4ff0*/  ISETP.GT.AND P1, PT, R3.reuse, 0x39, PT ;  /* 0x000000390300780c */ /* 0x040fe20003f24270 */
[----:B------:R-:W-:Y:S01]  /*5000*/  @P4 STG.E.U16 desc[UR36][R4.64+0x62], R33 ;  /* 0x0000622104004986 */ /* 0x000fe2000c101524 */
[----:B------:R-:W-:Y:S02]  /*5010*/  ISETP.GT.AND P4, PT, R3, 0x38, PT ;  /* 0x000000380300780c */ /* 0x000fe40003f84270 */
[----:B------:R-:W-:Y:S02]  /*5020*/  F2FP.F16.F32.PACK_AB R35, RZ, R35 ;  /* 0x00000023ff23723e */ /* 0x000fe400000000ff */
[C---:B------:R-:W-:Y:S01]  /*5030*/  ISETP.GT.AND P2, PT, R0.reuse, RZ, P4 ;  /* 0x000000ff0000720c */ /* 0x040fe20002744270 */
[----:B------:R-:W-:Y:S01]  /*5040*/  @P0 STG.E.U16 desc[UR36][R6.64+0x60], R34 ;  /* 0x0000602206000986 */ /* 0x000fe2000c101524 */
[C---:B------:R-:W-:Y:S02]  /*5050*/  ISETP.GT.AND P3, PT, R0.reuse, RZ, P1 ;  /* 0x000000ff0000720c */ /* 0x040fe40000f64270 */
[C---:B------:R-:W-:Y:S01]  /*5060*/  ISETP.GT.AND P4, PT, R0.reuse, 0x8, P4 ;  /* 0x000000080000780c */ /* 0x040fe20002784270 */
[----:B------:R-:W-:Y:S01]  /*5070*/  @P5 STG.E.U16 desc[UR36][R6.64+0x62], R35 ;  /* 0x0000622306005986 */ /* 0x000fe2000c101524 */
[----:B------:R-:W-:-:S02]  /*5080*/  ISETP.GT.AND P5, PT, R0, 0x8, P1 ;  /* 0x000000080000780c */ /* 0x000fc40000fa4270 */
[----:B------:R-:W-:Y:S02]  /*5090*/  F2FP.F16.F32.PACK_AB R36, RZ, R36 ;  /* 0x00000024ff24723e */ /* 0x000fe400000000ff */
[----:B------:R-:W-:Y:S02]  /*50a0*/  F2FP.F16.F32.PACK_AB R37, RZ, R37 ;  /* 0x00000025ff25723e */ /* 0x000fe400000000ff */
[----:B------:R-:W-:Y:S01]  /*50b0*/  F2FP.F16.F32.PACK_AB R38, RZ, R38 ;  /* 0x00000026ff26723e */ /* 0x000fe200000000ff */
[----:B------:R-:W-:Y:S01]  /*50c0*/  @P2 STG.E.U16 desc[UR36][R4.64+0x70], R36 ;  /* 0x0000702404002986 */ /* 0x000fe2000c101524 */
[----:B------:R-:W-:Y:S02]  /*50d0*/  F2FP.F16.F32.PACK_AB R39, RZ, R39 ;  /* 0x00000027ff27723e */ /* 0x000fe400000000ff */
[C---:B------:R-:W-:Y:S01]  /*50e0*/  ISETP.GT.AND P2, PT, R3.reuse, 0x41, PT ;  /* 0x000000410300780c */ /* 0x040fe20003f44270 */
[----:B------:R-:W-:Y:S01]  /*50f0*/  @P3 STG.E.U16 desc[UR36][R4.64+0x72], R37 ;  /* 0x0000722504003986 */ /* 0x000fe2000c101524 */
[----:B------:R-:W-:-:S02]  /*5100*/  ISETP.GT.AND P3, PT, R3, 0x40, PT ;  /* 0x000000400300780c */ /* 0x000fc40003f64270 */
[----:B------:R-:W-:Y:S01]  /*5110*/  F2FP.F16.F32.PACK_AB R24, RZ, R24 ;  /* 0x00000018ff18723e */ /* 0x000fe200000000ff */
[----:B------:R-:W-:Y:S01]  /*5120*/  @P4 STG.E.U16 desc[UR36][R6.64+0x70], R38 ;  /* 0x0000702606004986 */ /* 0x000fe2000c101524 */
[C---:B------:R-:W-:Y:S02]  /*5130*/  ISETP.GT.AND P4, PT, R0.reuse, RZ, P2 ;  /* 0x000000ff0000720c */ /* 0x040fe40001784270 */
[----:B------:R-:W-:Y:S01]  /*5140*/  F2FP.F16.F32.PACK_AB R25, RZ, R25 ;  /* 0x00000019ff19723e */ /* 0x000fe200000000ff */
[----:B------:R-:W-:Y:S01]  /*5150*/  @P5 STG.E.U16 desc[UR36][R6.64+0x72], R39 ;  /* 0x0000722706005986 */ /* 0x000fe2000c101524 */
[----:B------:R-:W-:Y:S02]  /*5160*/  ISETP.GT.AND P5, PT, R0, RZ, P3 ;  /* 0x000000ff0000720c */ /* 0x000fe40001fa4270 */
[C---:B------:R-:W-:Y:S02]  /*5170*/  ISETP.GT.AND P1, PT, R3.reuse, 0x48, PT ;  /* 0x000000480300780c */ /* 0x040fe40003f24270 */
[----:B------:R-:W-:-:S02]  /*5180*/  ISETP.GT.AND P0, PT, R3, 0x49, PT ;  /* 0x000000490300780c */ /* 0x000fc40003f04270 */
[C---:B------:R-:W-:Y:S02]  /*5190*/  ISETP.GT.AND P3, PT, R0.reuse, 0x8, P3 ;  /* 0x000000080000780c */ /* 0x040fe40001f64270 */
[C---:B------:R-:W-:Y:S02]  /*51a0*/  ISETP.GT.AND P2, PT, R0.reuse, 0x8, P2 ;  /* 0x000000080000780c */ /* 0x040fe40001744270 */
[----:B------:R-:W-:Y:S02]  /*51b0*/  F2FP.F16.F32.PACK_AB R26, RZ, R26 ;  /* 0x0000001aff1a723e */ /* 0x000fe400000000ff */
[----:B------:R-:W-:Y:S01]  /*51c0*/  F2FP.F16.F32.PACK_AB R27, RZ, R27 ;  /* 0x0000001bff1b723e */ /* 0x000fe200000000ff */
[----:B------:R-:W-:Y:S01]  /*51d0*/  @P5 STG.E.U16 desc[UR36][R4.64+0x80], R24 ;  /* 0x0000801804005986 */ /* 0x000fe2000c101524 */
[C---:B------:R-:W-:Y:S02]  /*51e0*/  ISETP.GT.AND P5, PT, R0.reuse, RZ, P0 ;  /* 0x000000ff0000720c */ /* 0x040fe400007a4270 */
[C---:B------:R-:W-:Y:S01]  /*51f0*/  ISETP.GT.AND P0, PT, R0.reuse, 0x8, P0 ;  /* 0x000000080000780c */ /* 0x040fe20000704270 */
[----:B------:R-:W-:Y:S01]  /*5200*/  @P4 STG.E.U16 desc[UR36][R4.64+0x82], R25 ;  /* 0x0000821904004986 */ /* 0x000fe2000c101524 */
[----:B------:R-:W-:-:S02]  /*5210*/  ISETP.GT.AND P4, PT, R0, RZ, P1 ;  /* 0x000000ff0000720c */ /* 0x000fc40000f84270 */
[----:B------:R-:W-:Y:S01]  /*5220*/  ISETP.GT.AND P1, PT, R0, 0x8, P1 ;  /* 0x000000080000780c */ /* 0x000fe20000f24270 */
[----:B------:R-:W-:Y:S01]  /*5230*/  @P3 STG.E.U16 desc[UR36][R6.64+0x80], R26 ;  /* 0x0000801a06003986 */ /* 0x000fe2000c101524 */
[----:B------:R-:W-:Y:S02]  /*5240*/  F2FP.F16.F32.PACK_AB R28, RZ, R28 ;  /* 0x0000001cff1c723e */ /* 0x000fe400000000ff */
[----:B------:R-:W-:Y:S01]  /*5250*/  F2FP.F16.F32.PACK_AB R29, RZ, R29 ;  /* 0x0000001dff1d723e */ /* 0x000fe200000000ff */
[----:B------:R-:W-:Y:S01]  /*5260*/  @P2 STG.E.U16 desc[UR36][R6.64+0x82], R27 ;  /* 0x0000821b06002986 */ /* 0x000fe2000c101524 */
[----:B------:R-:W-:Y:S02]  /*5270*/  F2FP.F16.F32.PACK_AB R30, RZ, R30 ;  /* 0x0000001eff1e723e */ /* 0x000fe400000000ff */
[----:B------:R-:W-:-:S03]  /*5280*/  F2FP.F16.F32.PACK_AB R31, RZ, R31 ;  /* 0x0000001fff1f723e */ /* 0x000fc600000000ff */
[----:B------:R-:W-:Y:S04]  /*5290*/  @P4 STG.E.U16 desc[UR36][R4.64+0x90], R28 ;  /* 0x0000901c04004986 */ /* 0x000fe8000c101524 */
[----:B------:R0:W-:Y:S02]  /*52a0*/  @P5 STG.E.U16 desc[UR36][R4.64+0x92], R29 ;  /* 0x0000921d04005986 */ /* 0x0001e4000c101524 */
[----:B0-----:R-:W-:Y:S02]  /*52b0*/  @P1 IMAD.MOV.U32 R4, RZ, RZ, R6 ;  /* 0x000000ffff041224 */ /* 0x001fe400078e0006 */
[----:B------:R-:W-:-:S05]  /*52c0*/  @P1 IMAD.MOV.U32 R5, RZ, RZ, R7 ;  /* 0x000000ffff051224 */ /* 0x000fca00078e0007 */
[----:B------:R0:W-:Y:S04]  /*52d0*/  @P1 STG.E.U16 desc[UR36][R4.64+0x90], R30 ;  /* 0x0000901e04001986 */ /* 0x0001e8000c101524 */
[----:B------:R0:W-:Y:S02]  /*52e0*/  @P0 STG.E.U16 desc[UR36][R6.64+0x92], R31 ;  /* 0x0000921f06000986 */ /* 0x0001e4000c101524 */
.L_x_115:
[----:B------:R-:W-:Y:S05]  /*52f0*/  BSYNC B0 ;  /* 0x0000000000007941 */ /* 0x000fea0003800000 */
.L_x_37:
[----:B0-----:R-:W2:Y:S01]  /*5300*/  LDL.64 R4, [R1] ;  /* 0x0000000001047983 */ /* 0x001ea20000100a00 */
[----:B------:R-:W-:Y:S01]  /*5310*/  ULDC.64 UR4, c[0x0][0x650] ;  /* 0x0001940000047ab9 */ /* 0x000fe20000000a00 */
[----:B------:R-:W-:Y:S02]  /*5320*/  IMAD.U32 R0, RZ, RZ, UR44 ;  /* 0x0000002cff007e24 */ /* 0x000fe4000f8e00ff */
[----:B------:R-:W-:Y:S02]  /*5330*/  IMAD.MOV.U32 R22, RZ, RZ, -0x1 ;  /* 0xffffffffff167424 */ /* 0x000fe400078e00ff */
[----:B------:R0:W-:Y:S01]  /*5340*/  SYNCS.ARRIVE.TRANS64.A1T0 RZ, [R0+UR48], RZ ;  /* 0x000000ff00ff79a7 */ /* 0x0001e20008100030 */
[----:B-----5:R-:W-:Y:S02]  /*5350*/  IMAD.MOV.U32 R18, RZ, RZ, -0x1 ;  /* 0xffffffffff127424 */ /* 0x020fe400078e00ff */
[----:B------:R-:W-:Y:S01]  /*5360*/  IMAD.MOV.U32 R19, RZ, RZ, -0x1 ;  /* 0xffffffffff137424 */ /* 0x000fe200078e00ff */
[----:B0-----:R-:W-:-:S02]  /*5370*/  PRMT R0, RZ, 0x7610, R0 ;  /* 0x00007610ff007816 */ /* 0x001fc40000000000 */
[----:B--2---:R-:W-:-:S05]  /*5380*/  LEA R16, P0, R4, R16, 0x1 ;  /* 0x0000001004107211 */ /* 0x004fca00078008ff */
[----:B------:R-:W-:Y:S01]  /*5390*/  IMAD.X R17, R76, 0x1, R17, P0 ;  /* 0x000000014c117824 */ /* 0x000fe200000e0611 */
[----:B------:R-:W-:-:S04]  /*53a0*/  ISETP.GE.U32.AND P0, PT, R16, UR4, PT ;  /* 0x0000000410007c0c */ /* 0x000fc8000bf06070 */
[----:B------:R-:W-:-:S13]  /*53b0*/  ISETP.GE.U32.AND.EX P0, PT, R17, UR5, PT, P0 ;  /* 0x0000000511007c0c */ /* 0x000fda000bf06100 */
[----:B------:R-:W-:Y:S05]  /*53c0*/  @P0 BRA `(.L_x_116) ;  /* 0x00000004004c0947 */ /* 0x000fea0003800000 */
[----:B-1----:R-:W0:Y:S01]  /*53d0*/  LDC.64 R10, c[0x0][0x628] ;  /* 0x00018a00ff0a7b82 */ /* 0x002e220000000a00 */
[----:B------:R-:W1:Y:S01]  /*53e0*/  S2R R12, SR_CTAID.X ;  /* 0x00000000000c7919 */ /* 0x000e620000002500 */
[----:B---34-:R-:W-:Y:S02]  /*53f0*/  IMAD.MOV.U32 R8, RZ, RZ, R16 ;  /* 0x000000ffff087224 */ /* 0x018fe400078e0010 */
[----:B------:R-:W-:Y:S01]  /*5400*/  IMAD.MOV.U32 R9, RZ, RZ, R17 ;  /* 0x000000ffff097224 */ /* 0x000fe200078e0011 */
[----:B------:R-:W2:Y:S03]  /*5410*/  S2R R18, SR_CTAID.Y ;  /* 0x0000000000127919 */ /* 0x000ea60000002600 */
[----:B------:R-:W3:Y:S08]  /*5420*/  LDC R0, c[0x0][0x630] ;  /* 0x00018c00ff007b82 */ /* 0x000ef00000000800 */
[----:B------:R-:W4:Y:S01]  /*5430*/  LDC.64 R14, c[0x0][0x620] ;  /* 0x00018800ff0e7b82 */ /* 0x000f220000000a00 */
[----:B0-----:R-:W-:-:S04]  /*5440*/  ISETP.NE.U32.AND P0, PT, R10, RZ, PT ;  /* 0x000000ff0a00720c */ /* 0x001fc80003f05070 */
[----:B------:R-:W-:-:S13]  /*5450*/  ISETP.NE.AND.EX P0, PT, R11, RZ, PT, P0 ;  /* 0x000000ff0b00720c */ /* 0x000fda0003f05300 */
[----:B-1234-:R-:W-:Y:S05]  /*5460*/  @!P0 BRA `(.L_x_117) ;  /* 0x0000000000288947 */ /* 0x01efea0003800000 */
[----:B------:R-:W0:Y:S02]  /*5470*/  LDC R3, c[0x0][0x634] ;  /* 0x00018d00ff037b82 */ /* 0x000e240000000800 */
[----:B0-----:R-:W-:-:S05]  /*5480*/  IADD3 R3, P0, R16, R3, RZ ;  /* 0x0000000310037210 */ /* 0x001fca0007f1e0ff */
        /* <DEDUP_REMOVED lines=8> */
.L_x_117:
[-CC-:B------:R-:W-:Y:S01]  /*5510*/  SHF.R.U64 R19, R8, R0.reuse, R9.reuse ;  /* 0x0000000008137219 */ /* 0x180fe20000001209 */
[----:B------:R-:W0:Y:S01]  /*5520*/  LDC.64 R24, c[0x0][0x640] ;  /* 0x00019000ff187b82 */ /* 0x000e220000000a00 */
[----:B------:R-:W-:Y:S01]  /*5530*/  SHF.R.U32.HI R0, RZ, R0, R9 ;  /* 0x00000000ff007219 */ /* 0x000fe20000011609 */
[----:B------:R-:W-:Y:S01]  /*5540*/  ULDC UR4, c[0x0][0x150] ;  /* 0x0000540000047ab9 */ /* 0x000fe20000000800 */
[----:B------:R-:W-:Y:S02]  /*5550*/  IADD3 R3, P0, RZ, -R19, RZ ;  /* 0x80000013ff037210 */ /* 0x000fe40007f1e0ff */
[----:B------:R-:W-:-:S03]  /*5560*/  I2FP.F32.U32 R7, R12 ;  /* 0x0000000c00077245 */ /* 0x000fc60000201000 */
[----:B------:R-:W1:Y:S01]  /*5570*/  LDC R6, c[0x0][0x618] ;  /* 0x00018600ff067b82 */ /* 0x000e620000000800 */
[----:B------:R-:W-:Y:S02]  /*5580*/  IMAD.X R5, RZ, RZ, ~R0, P0 ;  /* 0x000000ffff057224 */ /* 0x000fe400000e0e00 */
[----:B------:R-:W-:Y:S01]  /*5590*/  FMUL R7, R7, UR4 ;  /* 0x0000000407077c20 */ /* 0x000fe20008400000 */
[----:B------:R-:W-:Y:S01]  /*55a0*/  ULDC UR4, c[0x0][0x154] ;  /* 0x0000550000047ab9 */ /* 0x000fe20000000800 */
[-C--:B------:R-:W-:Y:S02]  /*55b0*/  IMAD R0, R5, R14.reuse, RZ ;  /* 0x0000000e05007224 */ /* 0x080fe400078e02ff */
[C---:B------:R-:W-:Y:S01]  /*55c0*/  IMAD.WIDE.U32 R4, R3.reuse, R14, R16 ;  /* 0x0000000e03047225 */ /* 0x040fe200078e0010 */
[----:B------:R-:W2:Y:S01]  /*55d0*/  LDC R8, c[0x0][0x608] ;  /* 0x00018200ff087b82 */ /* 0x000ea20000000800 */
[----:B------:R-:W3:Y:S02]  /*55e0*/  F2I.U32.TRUNC.NTZ R7, R7 ;  /* 0x0000000700077305 */ /* 0x000ee4000020f000 */
[----:B------:R-:W-:Y:S01]  /*55f0*/  IMAD R3, R3, R15, R0 ;  /* 0x0000000f03037224 */ /* 0x000fe200078e0200 */
[----:B------:R-:W-:-:S03]  /*5600*/  I2FP.F32.U32 R0, R18 ;  /* 0x0000001200007245 */ /* 0x000fc60000201000 */
[----:B------:R-:W-:Y:S01]  /*5610*/  IMAD.IADD R3, R5, 0x1, R3 ;  /* 0x0000000105037824 */ /* 0x000fe200078e0203 */
[----:B------:R-:W4:Y:S01]  /*5620*/  LDC R11, c[0x0][0x658] ;  /* 0x00019600ff0b7b82 */ /* 0x000f220000000800 */
[----:B0-----:R-:W-:-:S04]  /*5630*/  ISETP.NE.U32.AND P0, PT, R24, RZ, PT ;  /* 0x000000ff1800720c */ /* 0x001fc80003f05070 */
[----:B------:R-:W-:-:S03]  /*5640*/  ISETP.NE.AND.EX P0, PT, R25, RZ, PT, P0 ;  /* 0x000000ff1900720c */ /* 0x000fc60003f05300 */
[----:B------:R-:W0:Y:S01]  /*5650*/  LDC R9, c[0x0][0x144] ;  /* 0x00005100ff097b82 */ /* 0x000e220000000800 */
[-C--:B-1----:R-:W-:Y:S01]  /*5660*/  SHF.R.U64 R10, R4, R6.reuse, R3 ;  /* 0x00000006040a7219 */ /* 0x082fe20000001203 */
[----:B---3--:R-:W-:Y:S01]  /*5670*/  IMAD.MOV R7, RZ, RZ, -R7 ;  /* 0x000000ffff077224 */ /* 0x008fe200078e0a07 */
[----:B------:R-:W-:Y:S01]  /*5680*/  SHF.R.U32.HI R3, RZ, R6, R3 ;  /* 0x00000006ff037219 */ /* 0x000fe20000011603 */
[----:B------:R-:W-:-:S04]  /*5690*/  FMUL R6, R0, UR4 ;  /* 0x0000000400067c20 */ /* 0x000fc80008400000 */
[----:B------:R-:W1:Y:S01]  /*56a0*/  LDC R21, c[0x0][0x148] ;  /* 0x00005200ff157b82 */ /* 0x000e620000000800 */
[----:B------:R3:W0:Y:S01]  /*56b0*/  F2I.U32.TRUNC.NTZ R14, R6 ;  /* 0x00000006000e7305 */ /* 0x000622000020f000 */
[-CC-:B--2---:R-:W-:Y:S02]  /*56c0*/  SHF.R.U64 R13, R10, R8.reuse, R3.reuse ;  /* 0x000000080a0d7219 */ /* 0x184fe40000001203 */
[----:B------:R-:W-:-:S04]  /*56d0*/  SHF.R.U32.HI R0, RZ, R8, R3 ;  /* 0x00000008ff007219 */ /* 0x000fc80000011603 */
[----:B------:R-:W2:Y:S01]  /*56e0*/  LDC R20, c[0x0][0x648] ;  /* 0x00019200ff147b82 */ /* 0x000ea20000000800 */
[-CC-:B----4-:R-:W-:Y:S02]  /*56f0*/  SHF.R.U64 R15, R13, R11.reuse, R0.reuse ;  /* 0x0000000b0d0f7219 */ /* 0x190fe40000001200 */
[----:B------:R-:W-:-:S03]  /*5700*/  SHF.R.U32.HI R5, RZ, R11, R0 ;  /* 0x0000000bff057219 */ /* 0x000fc60000011600 */
[----:B------:R-:W-:Y:S02]  /*5710*/  IMAD.MOV.U32 R4, RZ, RZ, R15 ;  /* 0x000000ffff047224 */ /* 0x000fe400078e000f */
[----:B------:R-:W4:Y:S01]  /*5720*/  LDC R26, c[0x0][0x638] ;  /* 0x00018e00ff1a7b82 */ /* 0x000f220000000800 */
[----:B0-----:R-:W-:-:S07]  /*5730*/  IMAD R22, R9, R7, R12 ;  /* 0x0000000709167224 */ /* 0x001fce00078e020c */
[----:B------:R-:W0:Y:S08]  /*5740*/  LDC R27, c[0x0][0x610] ;  /* 0x00018400ff1b7b82 */ /* 0x000e300000000800 */
[----:B------:R-:W0:Y:S01]  /*5750*/  LDC R28, c[0x0][0x600] ;  /* 0x00018000ff1c7b82 */ /* 0x000e220000000800 */
[----:B-123--:R-:W-:Y:S05]  /*5760*/  @!P0 BRA `(.L_x_118) ;  /* 0x0000000000288947 */ /* 0x00efea0003800000 */
[----:B------:R-:W1:Y:S02]  /*5770*/  LDC R0, c[0x0][0x64c] ;  /* 0x00019300ff007b82 */ /* 0x000e640000000800 */
[----:B-1----:R-:W-:-:S05]  /*5780*/  IADD3 R3, P0, R15, R0, RZ ;  /* 0x000000000f037210 */ /* 0x002fca0007f1e0ff */
        /* <DEDUP_REMOVED lines=8> */
.L_x_118:
[----:B------:R-:W-:Y:S01]  /*5810*/  ISETP.NE.AND P0, PT, R2, 0x1, PT ;  /* 0x000000010200780c */ /* 0x000fe20003f05270 */
[----:B------:R-:W-:Y:S01]  /*5820*/  IMAD.MOV R14, RZ, RZ, -R14 ;  /* 0x000000ffff0e7224 */ /* 0x000fe200078e0a0e */
[----:B------:R-:W-:Y:S02]  /*5830*/  SHF.R.U64 R0, R4, R20, R5 ;  /* 0x0000001404007219 */ /* 0x000fe40000001205 */
[----:B------:R-:W-:Y:S02]  /*5840*/  LOP3.LUT R3, R13, R78, RZ, 0xc0, !PT ;  /* 0x0000004e0d037212 */ /* 0x000fe400078ec0ff */
[----:B------:R-:W-:Y:S01]  /*5850*/  LOP3.LUT R5, R10, R77, RZ, 0xc0, !PT ;  /* 0x0000004d0a057212 */ /* 0x000fe200078ec0ff */
[----:B------:R-:W-:Y:S02]  /*5860*/  IMAD.MOV R4, RZ, RZ, -R0 ;  /* 0x000000ffff047224 */ /* 0x000fe400078e0a00 */
[----:B------:R-:W-:Y:S02]  /*5870*/  IMAD R3, R74, R0, R3 ;  /* 0x000000004a037224 */ /* 0x000fe400078e0203 */
[----:B----4-:R-:W-:-:S02]  /*5880*/  IMAD R0, R4, R26, R15 ;  /* 0x0000001a04007224 */ /* 0x010fc400078e020f */
[----:B------:R-:W-:Y:S02]  /*5890*/  @P0 IMAD R22, R21, R14, R18 ;  /* 0x0000000e15160224 */ /* 0x000fe400078e0212 */
[----:B------:R-:W-:Y:S02]  /*58a0*/  IMAD.MOV.U32 R4, RZ, RZ, 0x1 ;  /* 0x00000001ff047424 */ /* 0x000fe400078e00ff */
[----:B0-----:R-:W-:Y:S02]  /*58b0*/  IMAD R22, R3, R27, R22 ;  /* 0x0000001b03167224 */ /* 0x001fe400078e0216 */
[----:B------:R-:W-:Y:S01]  /*58c0*/  IMAD R3, R0, R28, R5 ;  /* 0x0000001c00037224 */ /* 0x000fe200078e0205 */
[----:B------:R-:W-:-:S04]  /*58d0*/  PRMT R0, R4, 0x7610, R0 ;  /* 0x0000761004007816 */ /* 0x000fc80000000000 */
[----:B------:R-:W-:Y:S02]  /*58e0*/  SEL R18, R3, R22, !P0 ;  /* 0x0000001603127207 */ /* 0x000fe40004000000 */
[----:B------:R-:W-:-:S07]  /*58f0*/  SEL R22, R22, R3, !P0 ;  /* 0x0000000316167207 */ /* 0x000fce0004000000 */
.L_x_116:
[----:B------:R-:W-:Y:S01]  /*5900*/  LOP3.LUT P0, RZ, R0, 0xff, RZ, 0xc0, !PT ;  /* 0x000000ff00ff7812 */ /* 0x000fe2000780c0ff */
[----:B------:R-:W-:Y:S01]  /*5910*/  UIMAD.WIDE.U32 UR4, UR38, 0x51eb851f, URZ ;  /* 0x51eb851f260478a5 */ /* 0x000fe2000f8e003f */
[----:B------:R-:W-:-:S03]  /*5920*/  LOP3.LUT R83, R83, 0x1, RZ, 0x3c, !PT ;  /* 0x0000000153537812 */ /* 0x000fc600078e3cff */
[----:B------:R-:W-:-:S04]  /*5930*/  USHF.R.U32.HI UR4, URZ, 0x4, UR5 ;  /* 0x000000043f047899 */ /* 0x000fc80008011605 */
[----:B------:R-:W-:-:S04]  /*5940*/  UIMAD UR38, UR4, -0x32, UR38 ;  /* 0xffffffce042678a4 */ /* 0x000fc8000f8e0226 */
[----:B------:R-:W-:Y:S08]  /*5950*/  @P0 BRA `(.L_x_119) ;  /* 0xffffffc400240947 */ /* 0x000ff0000383ffff */
[----:B------:R-:W-:Y:S05]  /*5960*/  EXIT ;  /* 0x000000000000794d */ /* 0x000fea0003800000 */
.L_x_18:
[----:B------:R-:W-:-:S08]  /*5970*/  ISETP.NE.AND P0, PT, R9, RZ, PT ;  /* 0x000000ff0900720c */ /* 0x000fd00003f05270 */
[----:B0-----:R-:W0:-:S00]  /*5980*/  USETMAXREG.DEALLOC.CTAPOOL 0x28 ;  /* 0x00000028000079c8 */ /* 0x001e0000080e0500 */
[----:B------:R-:W-:Y:S05]  /*5990*/  @P0 EXIT ;  /* 0x000000000000094d */ /* 0x000fea0003800000 */
[----:B0-----:R-:W-:Y:S01]  /*59a0*/  LOP3.LUT P0, RZ, R3, 0xff, RZ, 0xc0, !PT ;  /* 0x000000ff03ff7812 */ /* 0x001fe2000780c0ff */
[----:B------:R-:W-:Y:S02]  /*59b0*/  IMAD.MOV.U32 R3, RZ, RZ, 0x1 ;  /* 0x00000001ff037424 */ /* 0x000fe400078e00ff */
[----:B------:R-:W-:-:S10]  /*59c0*/  IMAD.MOV.U32 R8, RZ, RZ, RZ ;  /* 0x000000ffff087224 */ /* 0x000fd400078e00ff */
[----:B------:R-:W-:Y:S05]  /*59d0*/  @!P0 BRA `(.L_x_120) ;  /* 0x0000000c00248947 */ /* 0x000fea0003800000 */
[----:B------:R-:W0:Y:S01]  /*59e0*/  S2R R11, SR_CgaCtaId ;  /* 0x00000000000b7919 */ /* 0x000e220000008800 */
[----:B------:R-:W-:Y:S01]  /*59f0*/  LOP3.LUT P0, RZ, R4, 0x1f, RZ, 0xc0, !PT ;  /* 0x0000001f04ff7812 */ /* 0x000fe2000780c0ff */
[----:B------:R-:W-:Y:S01]  /*5a00*/  ULDC UR5, c[0x0][0x658] ;  /* 0x0001960000057ab9 */ /* 0x000fe20000000800 */
[----:B------:R-:W-:Y:S01]  /*5a10*/  UMOV UR6, 0xffffffff ;  /* 0xffffffff00067882 */ /* 0x000fe20000000000 */
[----:B------:R-:W-:Y:S01]  /*5a20*/  BSSY B0, `(.L_x_120) ;  /* 0x00000c4000007945 */ /* 0x000fe20003800000 */
[----:B------:R-:W-:Y:S01]  /*5a30*/  USHF.L.U32 UR6, UR6, UR5, URZ ;  /* 0x0000000506067299 */ /* 0x000fe2000800063f */
[C---:B------:R-:W-:Y:S01]  /*5a40*/  ISETP.NE.AND P2, PT, R5.reuse, RZ, PT ;  /* 0x000000ff0500720c */ /* 0x040fe20003f45270 */
[----:B------:R-:W-:Y:S01]  /*5a50*/  IMAD.MOV.U32 R10, RZ, RZ, 0x1 ;  /* 0x00000001ff0a7424 */ /* 0x000fe200078e00ff */
[----:B------:R-:W-:Y:S01]  /*5a60*/  ISETP.NE.OR P0, PT, R5, RZ, !P0 ;  /* 0x000000ff0500720c */ /* 0x000fe20004705670 */
[----:B------:R-:W-:Y:S01]  /*5a70*/  IMAD.MOV.U32 R3, RZ, RZ, 0x1 ;  /* 0x00000001ff037424 */ /* 0x000fe200078e00ff */
[----:B------:R-:W-:Y:S01]  /*5a80*/  LOP3.LUT R9, R23, 0x2, RZ, 0xfc, !PT ;  /* 0x0000000217097812 */ /* 0x000fe200078efcff */
[----:B------:R-:W-:Y:S01]  /*5a90*/  IMAD.MOV.U32 R8, RZ, RZ, RZ ;  /* 0x000000ffff087224 */ /* 0x000fe200078e00ff */
[----:B------:R-:W-:Y:S01]  /*5aa0*/  ULDC UR4, c[0x0][0x600] ;  /* 0x0001800000047ab9 */ /* 0x000fe20000000800 */
[----:B------:R-:W-:Y:S01]  /*5ab0*/  UMOV UR7, 0x1 ;  /* 0x0000000100077882 */ /* 0x000fe20000000000 */
[----:B------:R-:W-:-:S02]  /*5ac0*/  UIADD3 UR19, UR40, 0x1, URZ ;  /* 0x0000000128137890 */ /* 0x000fc4000fffe03f */
[----:B------:R-:W-:Y:S02]  /*5ad0*/  UIADD3 UR15, UR4, -0x1, URZ ;  /* 0xffffffff040f7890 */ /* 0x000fe4000fffe03f */
[----:B------:R-:W-:Y:S02]  /*5ae0*/  USHF.L.U32 UR17, UR7, UR5, URZ ;  /* 0x0000000507117299 */ /* 0x000fe4000800063f */
[----:B------:R-:W-:Y:S01]  /*5af0*/  ULOP3.LUT UR16, URZ, UR6, URZ, 0x33, !UPT ;  /* 0x000000063f107292 */ /* 0x000fe2000f8e333f */
[----:B------:R-:W-:Y:S01]  /*5b00*/  ULDC.64 UR20, c[0x0][0x198] ;  /* 0x0000660000147ab9 */ /* 0x000fe20000000a00 */
[----:B0-----:R-:W-:-:S10]  /*5b10*/  LOP3.LUT R11, R11, 0x1, RZ, 0xc0, !PT ;  /* 0x000000010b0b7812 */ /* 0x001fd400078ec0ff */
.L_x_132:
[----:B------:R-:W-:-:S03]  /*5b20*/  UMOV UR4, 0xffffffff ;  /* 0xffffffff00047882 */ /* 0x000fc60000000000 */
[----:B------:R-:W-:Y:S05]  /*5b30*/  BRA.DIV UR4, `(.L_x_121) ;  /* 0x0000002a04607947 */ /* 0x000fea000b800000 */
[----:B------:R-:W-:-:S13]  /*5b40*/  ELECT P6, URZ, PT ;  /* 0x00000000003f782f */ /* 0x000fda00038c0000 */
.L_x_191:
[----:B------:R-:W0:Y:S01]  /*5b50*/  LDC R4, c[0x0][0x28c] ;  /* 0x0000a300ff047b82 */ /* 0x000e220000000800 */
[----:B------:R-:W-:Y:S01]  /*5b60*/  BSSY B1, `(.L_x_122) ;  /* 0x000003b000017945 */ /* 0x000fe20003800000 */
[----:B0-----:R-:W-:-:S13]  /*5b70*/  ISETP.LT.OR P6, PT, R4, 0x1, !P6 ;  /* 0x000000010400780c */ /* 0x001fda00077c1670 */
[----:B------:R-:W-:Y:S05]  /*5b80*/  @P6 BRA `(.L_x_123) ;  /* 0x0000000000e06947 */ /* 0x000fea0003800000 */
[----:B------:R-:W-:Y:S02]  /*5b90*/  IMAD R18, R18, 0x2, R11 ;  /* 0x0000000212127824 */ /* 0x000fe400078e020b */
[----:B------:R-:W-:Y:S02]  /*5ba0*/  IMAD.SHL.U32 R22, R22, 0x40, RZ ;  /* 0x0000004016167824 */ /* 0x000fe400078e00ff */
[----:B------:R-:W-:Y:S02]  /*5bb0*/  IMAD.MOV.U32 R14, RZ, RZ, RZ ;  /* 0x000000ffff0e7224 */ /* 0x000fe400078e00ff */
[----:B------:R-:W-:Y:S02]  /*5bc0*/  IMAD.U32 R15, RZ, RZ, UR19 ;  /* 0x00000013ff0f7e24 */ /* 0x000fe4000f8e00ff */
[----:B------:R-:W-:Y:S02]  /*5bd0*/  IMAD.MOV.U32 R4, RZ, RZ, R3 ;  /* 0x000000ffff047224 */ /* 0x000fe400078e0003 */
[----:B------:R-:W-:-:S02]  /*5be0*/  IMAD.MOV.U32 R6, RZ, RZ, R8 ;  /* 0x000000ffff067224 */ /* 0x000fc400078e0008 */
[----:B------:R-:W-:-:S07]  /*5bf0*/  IMAD R18, R18, 0x28, RZ ;  /* 0x0000002812127824 */ /* 0x000fce00078e02ff */
.L_x_127:
[----:B------:R-:W0:Y:S01]  /*5c00*/  S2R R12, SR_CgaCtaId ;  /* 0x00000000000c7919 */ /* 0x000e220000008800 */
[----:B------:R-:W-:Y:S01]  /*5c10*/  MOV R5, 0x400 ;  /* 0x0000040000057802 */ /* 0x000fe20000000f00 */
[----:B------:R-:W1:Y:S03]  /*5c20*/  @!P2 LDC R7, c[0x0][0x500] ;  /* 0x00014000ff07ab82 */ /* 0x000e660000000800 */
[----:B0-----:R-:W-:Y:S02]  /*5c30*/  LEA R13, R12, R5, 0x18 ;  /* 0x000000050c0d7211 */ /* 0x001fe400078ec0ff */
[----:B------:R-:W-:-:S03]  /*5c40*/  SHF.L.U32 R5, R4, 0x1f, RZ ;  /* 0x0000001f04057819 */ /* 0x000fc600000006ff */
[----:B------:R-:W-:-:S04]  /*5c50*/  IMAD R12, R6, 0x8, R13 ;  /* 0x00000008060c7824 */ /* 0x000fc800078e020d */
[----:B------:R-:W0:Y:S02]  /*5c60*/  SYNCS.PHASECHK.TRANS64.TRYWAIT P1, [R12+URZ+0x190], R5 ;  /* 0x000190050c0075a7 */ /* 0x000e24000802017f */
[----:B01----:R-:W-:Y:S05]  /*5c70*/  @!P1 BRA `(.L_x_124) ;  /* 0x0000002800309947 */ /* 0x003fea0003800000 */
.L_x_192:
[----:B0-----:R-:W-:Y:S01]  /*5c80*/  PRMT R5, R9, 0x9910, RZ ;  /* 0x0000991009057816 */ /* 0x001fe200000000ff */
[----:B------:R0:W-:Y:S03]  /*5c90*/  @!P2 SYNCS.ARRIVE.TRANS64 RZ, [R12+URZ], R7 ;  /* 0x000000070cffa9a7 */ /* 0x0001e6000800003f */
[----:B------:R-:W-:-:S13]  /*5ca0*/  ISETP.NE.AND P1, PT, R5, 0x2, PT ;  /* 0x000000020500780c */ /* 0x000fda0003f25270 */
[----:B0-----:R-:W-:Y:S05]  /*5cb0*/  @P1 BRA `(.L_x_125) ;  /* 0x0000000000041947 */ /* 0x001fea0003800000 */
[----:B------:R-:W-:Y:S01]  /*5cc0*/  BPT.TRAP 0x1 ;  /* 0x000000040000795c */ /* 0x000fe20000300000 */
.L_x_125:
[----:B------:R-:W-:Y:S05]  /*5cd0*/  @P0 BRA `(.L_x_126) ;  /* 0x0000000000040947 */ /* 0x000fea0003800000 */
[----:B------:R-:W-:Y:S01]  /*5ce0*/  BPT.TRAP 0x1 ;  /* 0x000000040000795c */ /* 0x000fe20000300000 */
.L_x_126:
[----:B------:R-:W-:Y:S01]  /*5cf0*/  IMAD R5, R6, 0x2, R11 ;  /* 0x0000000206057824 */ /* 0x000fe200078e020b */
[----:B------:R-:W-:Y:S01]  /*5d00*/  R2UR UR9, R12 ;  /* 0x000000000c0972ca */ /* 0x000fe200000e0000 */
[--C-:B------:R-:W-:Y:S01]  /*5d10*/  IMAD R7, R6, 0x800, R13.reuse ;  /* 0x0000080006077824 */ /* 0x100fe200078e020d */
[----:B------:R-:W-:Y:S01]  /*5d20*/  UIADD3 UR4, UP0, UR20, 0xf0, URZ ;  /* 0x000000f014047890 */ /* 0x000fe2000ff1e03f */
[----:B------:R-:W-:Y:S01]  /*5d30*/  IMAD R5, R5, 0x280, RZ ;  /* 0x0000028005057824 */ /* 0x000fe200078e02ff */
[----:B------:R-:W-:Y:S01]  /*5d40*/  R2UR UR11, R22 ;  /* 0x00000000160b72ca */ /* 0x000fe200000e0000 */
[----:B------:R-:W-:Y:S01]  /*5d50*/  VIADD R15, R15, 0xffffffff ;  /* 0xffffffff0f0f7836 */ /* 0x000fe20000000000 */
[----:B------:R-:W-:Y:S01]  /*5d60*/  R2UR UR5, R7 ;  /* 0x00000000070572ca */ /* 0x000fe200000e0000 */
[----:B------:R-:W-:Y:S01]  /*5d70*/  IMAD R5, R5, 0x2, R13 ;  /* 0x0000000205057824 */ /* 0x000fe200078e020d */
[----:B------:R-:W-:Y:S01]  /*5d80*/  R2UR UR10, R14 ;  /* 0x000000000e0a72ca */ /* 0x000fe200000e0000 */
[----:B------:R-:W-:Y:S01]  /*5d90*/  UIADD3 UR22, UP1, UR20, 0x1f0, URZ ;  /* 0x000001f014167890 */ /* 0x000fe2000ff3e03f */
[----:B------:R-:W-:Y:S01]  /*5da0*/  R2UR UR12, R19 ;  /* 0x00000000130c72ca */ /* 0x000fe200000e0000 */
[----:B------:R-:W-:Y:S01]  /*5db0*/  VIADD R6, R6, 0x1 ;  /* 0x0000000106067836 */ /* 0x000fe20000000000 */
[----:B------:R-:W-:Y:S01]  /*5dc0*/  R2UR UR8, R5 ;  /* 0x00000000050872ca */ /* 0x000fe200000e0000 */
[----:B------:R-:W-:Y:S01]  /*5dd0*/  UIADD3.X UR23, URZ, UR21, URZ, UP1, !UPT ;  /* 0x000000153f177290 */ /* 0x000fe20008ffe43f */
[----:B------:R-:W-:Y:S01]  /*5de0*/  R2UR UR18, R18 ;  /* 0x00000000121272ca */ /* 0x000fe200000e0000 */
[----:B------:R-:W-:Y:S01]  /*5df0*/  UMOV UR6, 0x0 ;  /* 0x0000000000067882 */ /* 0x000fe20000000000 */
[----:B------:R-:W-:Y:S01]  /*5e00*/  ISETP.GT.AND P3, PT, R15, 0x1, PT ;  /* 0x000000010f00780c */ /* 0x000fe20003f64270 */
[----:B------:R-:W-:Y:S01]  /*5e10*/  UMOV UR7, 0x10000000 ;  /* 0x1000000000077882 */ /* 0x000fe20000000000 */
[----:B------:R-:W-:Y:S01]  /*5e20*/  ISETP.NE.AND P1, PT, R6, 0x32, PT ;  /* 0x000000320600780c */ /* 0x000fe20003f25270 */
[----:B------:R-:W-:Y:S01]  /*5e30*/  UIADD3 UR13, UR5, 0x400, URZ ;  /* 0x00000400050d7890 */ /* 0x000fe2000fffe03f */
[----:B------:R-:W-:Y:S01]  /*5e40*/  VIADD R14, R14, 0x10 ;  /* 0x000000100e0e7836 */ /* 0x000fe20000000000 */
[----:B------:R-:W-:Y:S01]  /*5e50*/  UIADD3.X UR5, URZ, UR21, URZ, UP0, !UPT ;  /* 0x000000153f057290 */ /* 0x000fe200087fe43f */
[----:B------:R-:W-:Y:S01]  /*5e60*/  SEL R5, RZ, 0x1, P1 ;  /* 0x00000001ff057807 */ /* 0x000fe20000800000 */
[----:B------:R-:W-:Y:S01]  /*5e70*/  UMOV UR24, 0x30000 ;  /* 0x0003000000187882 */ /* 0x000fe20000000000 */
[----:B------:R-:W-:Y:S01]  /*5e80*/  SEL R6, R6, RZ, P1 ;  /* 0x000000ff06067207 */ /* 0x000fe20000800000 */
[----:B------:R-:W-:Y:S01]  /*5e90*/  UIADD3 UR14, UR8, 0x19400, URZ ;  /* 0x00019400080e7890 */ /* 0x000fe2000fffe03f */
[----:B------:R-:W-:-:S02]  /*5ea0*/  LOP3.LUT R4, R4, R5, RZ, 0x3c, !PT ;  /* 0x0000000504047212 */ /* 0x000fc400078e3cff */
[----:B------:R-:W-:Y:S02]  /*5eb0*/  UMOV UR8, UR13 ;  /* 0x0000000d00087c82 */ /* 0x000fe40008000000 */
[----:B------:R0:W-:Y:S02]  /*5ec0*/  UTMALDG.3D [UR8], [UR4], desc[UR6] ;  /* 0x00000608040075b4 */ /* 0x0001e40008011000 */
[----:B0-----:R-:W-:Y:S01]  /*5ed0*/  UMOV UR8, UR14 ;  /* 0x0000000e00087c82 */ /* 0x001fe20008000000 */
[----:B------:R-:W-:Y:S02]  /*5ee0*/  UMOV UR11, UR18 ;  /* 0x00000012000b7c82 */ /* 0x000fe40008000000 */
[----:B------:R0:W-:Y:S02]  /*5ef0*/  UTMALDG.3D.MULTICAST [UR8], [UR22], UR24, desc[UR6] ;  /* 0x00000608160073b4 */ /* 0x0001e40008011818 */
[----:B0-----:R-:W-:Y:S05]  /*5f00*/  @P3 BRA `(.L_x_127) ;  /* 0xfffffffc003c3947 */ /* 0x001fea000383ffff */
.L_x_123:
[----:B------:R-:W-:Y:S05]  /*5f10*/  BSYNC B1 ;  /* 0x0000000000017941 */ /* 0x000fea0003800000 */
.L_x_122:
[----:B------:R-:W2:Y:S01]  /*5f20*/  LDL.64 R12, [R1] ;  /* 0x00000000010c7983 */ /* 0x000ea20000100a00 */
[----:B------:R-:W-:Y:S01]  /*5f30*/  LOP3.LUT P4, RZ, R10, 0xff, RZ, 0xc0, !PT ;  /* 0x000000ff0aff7812 */ /* 0x000fe2000788c0ff */
[----:B------:R-:W-:Y:S01]  /*5f40*/  VIADD R7, R8, UR40 ;  /* 0x0000002808077c36 */ /* 0x000fe20008000000 */
[----:B------:R-:W-:Y:S01]  /*5f50*/  ULDC.64 UR4, c[0x0][0x650] ;  /* 0x0001940000047ab9 */ /* 0x000fe20000000a00 */
[----:B------:R-:W-:Y:S01]  /*5f60*/  IMAD.U32 R8, RZ, RZ, UR40 ;  /* 0x00000028ff087e24 */ /* 0x000fe2000f8e00ff */
[----:B------:R-:W-:Y:S01]  /*5f70*/  UISETP.GE.U32.AND UP0, UPT, UR40, 0x32, UPT ;  /* 0x000000322800788c */ /* 0x000fe2000bf06070 */
[----:B------:R-:W-:Y:S01]  /*5f80*/  BSSY B1, `(.L_x_128) ;  /* 0x000006b000017945 */ /* 0x000fe20003800000 */
[----:B------:R-:W-:Y:S01]  /*5f90*/  ISETP.GT.U32.AND P1, PT, R7, 0x31, PT ;  /* 0x000000310700780c */ /* 0x000fe20003f24070 */
[----:B------:R-:W-:Y:S01]  /*5fa0*/  IMAD.MOV.U32 R22, RZ, RZ, -0x1 ;  /* 0xffffffffff167424 */ /* 0x000fe200078e00ff */
[----:B------:R-:W-:Y:S01]  /*5fb0*/  PRMT R10, RZ, 0x7610, R10 ;  /* 0x00007610ff0a7816 */ /* 0x000fe2000000000a */
[----:B------:R-:W-:Y:S01]  /*5fc0*/  IMAD.MOV.U32 R18, RZ, RZ, -0x1 ;  /* 0xffffffffff127424 */ /* 0x000fe200078e00ff */
[----:B------:R-:W-:Y:S01]  /*5fd0*/  ISETP.LT.U32.AND P1, PT, R8, 0x32, P1 ;  /* 0x000000320800780c */ /* 0x000fe20000f21070 */
[----:B------:R-:W-:Y:S01]  /*5fe0*/  IMAD.MOV.U32 R19, RZ, RZ, -0x1 ;  /* 0xffffffffff137424 */ /* 0x000fe200078e00ff */
[----:B------:R-:W-:Y:S01]  /*5ff0*/  PLOP3.LUT P3, PT, PT, PT, UP0, 0x80, 0x0 ;  /* 0x000000000000781c */ /* 0x000fe20003f6f008 */
[----:B------:R-:W0:Y:S01]  /*6000*/  @P4 S2R R5, SR_CgaCtaId ;  /* 0x0000000000054919 */ /* 0x000e220000008800 */
[----:B------:R-:W-:-:S04]  /*6010*/  @P4 MOV R4, 0x400 ;  /* 0x0000040000044802 */ /* 0x000fc80000000f00 */
[----:B0-----:R-:W-:Y:S01]  /*6020*/  @P4 LEA R6, R5, R4, 0x18 ;  /* 0x0000000405064211 */ /* 0x001fe200078ec0ff */
[----:B------:R-:W-:Y:S01]  /*6030*/  IMAD.WIDE.U32 R4, R7, 0x51eb851f, RZ ;  /* 0x51eb851f07047825 */ /* 0x000fe200078e00ff */
[----:B------:R-:W-:Y:S02]  /*6040*/  SEL R4, RZ, 0x1, !P1 ;  /* 0x00000001ff047807 */ /* 0x000fe40004800000 */
[----:B------:R0:W-:Y:S02]  /*6050*/  @P4 SYNCS.ARRIVE.TRANS64.A1T0 RZ, [R6+URZ+0x358], RZ ;  /* 0x000358ff06ff49a7 */ /* 0x0001e4000810003f */
[----:B------:R-:W-:Y:S02]  /*6060*/  LOP3.LUT R3, R3, R4, RZ, 0x3c, !PT ;  /* 0x0000000403037212 */ /* 0x000fe400078e3cff */
[----:B------:R-:W-:Y:S02]  /*6070*/  PRMT R4, RZ, 0x7610, R4 ;  /* 0x00007610ff047816 */ /* 0x000fe40000000004 */
[----:B0-----:R-:W-:-:S04]  /*6080*/  SHF.R.U32.HI R6, RZ, 0x4, R5 ;  /* 0x00000004ff067819 */ /* 0x001fc80000011605 */
[----:B------:R-:W-:Y:S01]  /*6090*/  @P3 LOP3.LUT R3, R3, 0x1, R6, 0x78, !PT ;  /* 0x0000000103033812 */ /* 0x000fe200078e7806 */
[----:B------:R-:W-:Y:S01]  /*60a0*/  IMAD R8, R6, -0x32, R7 ;  /* 0xffffffce06087824 */ /* 0x000fe200078e0207 */
[----:B--2---:R-:W-:-:S04]  /*60b0*/  IADD3 R16, P4, R16, R12, RZ ;  /* 0x0000000c10107210 */ /* 0x004fc80007f9e0ff */
[----:B------:R-:W-:Y:S01]  /*60c0*/  ISETP.GE.U32.AND P1, PT, R16, UR4, PT ;  /* 0x0000000410007c0c */ /* 0x000fe2000bf26070 */
[----:B------:R-:W-:-:S05]  /*60d0*/  IMAD.X R17, R17, 0x1, R0, P4 ;  /* 0x0000000111117824 */ /* 0x000fca00020e0600 */
[----:B------:R-:W-:-:S13]  /*60e0*/  ISETP.GE.U32.AND.EX P1, PT, R17, UR5, PT, P1 ;  /* 0x0000000511007c0c */ /* 0x000fda000bf26110 */
[----:B------:R-:W-:Y:S05]  /*60f0*/  @P1 BRA `(.L_x_129) ;  /* 0x00000004004c1947 */ /* 0x000fea0003800000 */
[----:B------:R-:W0:Y:S01]  /*6100*/  S2R R13, SR_CTAID.X ;  /* 0x00000000000d7919 */ /* 0x000e220000002500 */
[----:B------:R-:W-:Y:S01]  /*6110*/  ULDC.64 UR4, c[0x0][0x628] ;  /* 0x00018a0000047ab9 */ /* 0x000fe20000000a00 */
[----:B------:R-:W1:Y:S01]  /*6120*/  LDC R14, c[0x0][0x144] ;  /* 0x00005100ff0e7b82 */ /* 0x000e620000000800 */
[----:B------:R-:W-:Y:S01]  /*6130*/  ISETP.NE.U32.AND P1, PT, RZ, UR4, PT ;  /* 0x00000004ff007c0c */ /* 0x000fe2000bf25070 */
[----:B------:R-:W2:Y:S01]  /*6140*/  S2R R12, SR_CTAID.Y ;  /* 0x00000000000c7919 */ /* 0x000ea20000002600 */
[----:B------:R-:W-:Y:S01]  /*6150*/  ULDC UR7, c[0x0][0x630] ;  /* 0x00018c0000077ab9 */ /* 0x000fe20000000800 */
[----:B------:R-:W-:Y:S01]  /*6160*/  ULDC UR8, c[0x0][0x150] ;  /* 0x0000540000087ab9 */ /* 0x000fe20000000800 */
[----:B------:R-:W-:Y:S01]  /*6170*/  ISETP.NE.AND.EX P1, PT, RZ, UR5, PT, P1 ;  /* 0x00000005ff007c0c */ /* 0x000fe2000bf25310 */
[----:B------:R-:W-:Y:S02]  /*6180*/  IMAD.MOV.U32 R4, RZ, RZ, R16 ;  /* 0x000000ffff047224 */ /* 0x000fe400078e0010 */
[----:B------:R-:W-:Y:S01]  /*6190*/  IMAD.MOV.U32 R5, RZ, RZ, R17 ;  /* 0x000000ffff057224 */ /* 0x000fe200078e0011 */
[----:B0-----:R-:W-:-:S09]  /*61a0*/  I2FP.F32.U32 R18, R13 ;  /* 0x0000000d00127245 */ /* 0x001fd20000201000 */
[----:B------:R-:W-:Y:S05]  /*61b0*/  @!P1 BRA `(.L_x_130) ;  /* 0x0000000000289947 */ /* 0x000fea0003800000 */
[----:B------:R-:W-:Y:S02]  /*61c0*/  ULDC UR6, c[0x0][0x634] ;  /* 0x00018d0000067ab9 */ /* 0x000fe40000000800 */
[----:B------:R-:W-:-:S05]  /*61d0*/  IADD3 R5, P1, R16, UR6, RZ ;  /* 0x0000000610057c10 */ /* 0x000fca000ff3e0ff */
[----:B------:R-:W-:-:S04]  /*61e0*/  IMAD.X R15, RZ, RZ, R17, P1 ;  /* 0x000000ffff0f7224 */ /* 0x000fc800008e0611 */
[----:B------:R-:W-:-:S04]  /*61f0*/  IMAD.WIDE.U32 R6, R15, UR4, RZ ;  /* 0x000000040f067c25 */ /* 0x000fc8000f8e00ff */
[----:B------:R-:W-:-:S04]  /*6200*/  IMAD.WIDE.U32 R6, P1, R5, UR5, R6 ;  /* 0x0000000505067c25 */ /* 0x000fc8000f820006 */
[----:B------:R-:W-:-:S04]  /*6210*/  IMAD.WIDE.U32 R4, R5, UR4, RZ ;  /* 0x0000000405047c25 */ /* 0x000fc8000f8e00ff */
[----:B------:R-:W-:Y:S01]  /*6220*/  IMAD.MOV.U32 R4, RZ, RZ, R7 ;  /* 0x000000ffff047224 */ /* 0x000fe200078e0007 */
[----:B------:R-:W-:Y:S01]  /*6230*/  IADD3 RZ, P3, R5, R6, RZ ;  /* 0x0000000605ff7210 */ /* 0x000fe20007f7e0ff */
[----:B------:R-:W-:-:S04]  /*6240*/  IMAD.X R5, RZ, RZ, RZ, P1 ;  /* 0x000000ffff057224 */ /* 0x000fc800008e06ff */
[----:B------:R-:W-:-:S08]  /*6250*/  IMAD.WIDE.U32.X R4, R15, UR5, R4, P3 ;  /* 0x000000050f047c25 */ /* 0x000fd000098e0404 */
.L_x_130:
[----:B------:R-:W-:Y:S01]  /*6260*/  FMUL R18, R18, UR8 ;  /* 0x0000000812127c20 */ /* 0x000fe20008400000 */
[--C-:B------:R-:W-:Y:S01]  /*6270*/  SHF.R.U64 R19, R4, UR7, R5.reuse ;  /* 0x0000000704137c19 */ /* 0x100fe20008001205 */
[----:B------:R-:W-:Y:S01]  /*6280*/  ULDC.64 UR4, c[0x0][0x620] ;  /* 0x0001880000047ab9 */ /* 0x000fe20000000a00 */
[----:B------:R-:W-:Y:S01]  /*6290*/  SHF.R.U32.HI R4, RZ, UR7, R5 ;  /* 0x00000007ff047c19 */ /* 0x000fe20008011605 */
[----:B------:R-:W-:Y:S01]  /*62a0*/  ULDC.64 UR6, c[0x0][0x640] ;  /* 0x0001900000067ab9 */ /* 0x000fe20000000a00 */
[----:B------:R-:W-:Y:S01]  /*62b0*/  IADD3 R5, P1, RZ, -R19, RZ ;  /* 0x80000013ff057210 */ /* 0x000fe20007f3e0ff */
[----:B------:R-:W0:Y:S01]  /*62c0*/  F2I.U32.TRUNC.NTZ R18, R18 ;  /* 0x0000001200127305 */ /* 0x000e22000020f000 */
[----:B------:R-:W3:Y:S03]  /*62d0*/  LDC R15, c[0x0][0x148] ;  /* 0x00005200ff0f7b82 */ /* 0x000ee60000000800 */
[----:B------:R-:W-:Y:S01]  /*62e0*/  IMAD.X R4, RZ, RZ, ~R4, P1 ;  /* 0x000000ffff047224 */ /* 0x000fe200008e0e04 */
[----:B------:R-:W-:-:S03]  /*62f0*/  ISETP.NE.U32.AND P1, PT, RZ, UR6, PT ;  /* 0x00000006ff007c0c */ /* 0x000fc6000bf25070 */
[----:B------:R-:W-:Y:S01]  /*6300*/  IMAD R4, R4, UR4, RZ ;  /* 0x0000000404047c24 */ /* 0x000fe2000f8e02ff */
[----:B------:R-:W-:-:S03]  /*6310*/  ISETP.NE.AND.EX P1, PT, RZ, UR7, PT, P1 ;  /* 0x00000007ff007c0c */ /* 0x000fc6000bf25310 */
[C---:B------:R-:W-:Y:S01]  /*6320*/  IMAD R7, R5.reuse, UR5, R4 ;  /* 0x0000000505077c24 */ /* 0x040fe2000f8e0204 */
[----:B------:R-:W-:Y:S01]  /*6330*/  ULDC UR5, c[0x0][0x154] ;  /* 0x0000550000057ab9 */ /* 0x000fe20000000800 */
[----:B------:R-:W-:Y:S01]  /*6340*/  IMAD.WIDE.U32 R4, R5, UR4, R16 ;  /* 0x0000000405047c25 */ /* 0x000fe2000f8e0010 */
[----:B------:R-:W-:-:S03]  /*6350*/  ULDC UR4, c[0x0][0x618] ;  /* 0x0001860000047ab9 */ /* 0x000fc60000000800 */
[----:B0-----:R-:W-:Y:S02]  /*6360*/  IMAD.MOV R6, RZ, RZ, -R18 ;  /* 0x000000ffff067224 */ /* 0x001fe400078e0a12 */
[----:B------:R-:W-:Y:S02]  /*6370*/  IMAD.IADD R5, R5, 0x1, R7 ;  /* 0x0000000105057824 */ /* 0x000fe400078e0207 */
[----:B-1----:R-:W-:Y:S01]  /*6380*/  IMAD R13, R14, R6, R13 ;  /* 0x000000060e0d7224 */ /* 0x002fe200078e020d */
[----:B--2---:R-:W-:Y:S02]  /*6390*/  I2FP.F32.U32 R6, R12 ;  /* 0x0000000c00067245 */ /* 0x004fe40000201000 */
[--C-:B------:R-:W-:Y:S02]  /*63a0*/  SHF.R.U64 R14, R4, UR4, R5.reuse ;  /* 0x00000004040e7c19 */ /* 0x100fe40008001205 */
[----:B------:R-:W-:Y:S01]  /*63b0*/  SHF.R.U32.HI R5, RZ, UR4, R5 ;  /* 0x00000004ff057c19 */ /* 0x000fe20008011605 */
[----:B------:R-:W-:Y:S01]  /*63c0*/  FMUL R6, R6, UR5 ;  /* 0x0000000506067c20 */ /* 0x000fe20008400000 */
[----:B------:R-:W-:-:S02]  /*63d0*/  ULDC UR4, c[0x0][0x608] ;  /* 0x0001820000047ab9 */ /* 0x000fc40000000800 */
[--C-:B------:R-:W-:Y:S01]  /*63e0*/  SHF.R.U64 R20, R14, UR4, R5.reuse ;  /* 0x000000040e147c19 */ /* 0x100fe20008001205 */
[----:B------:R0:W1:Y:S01]  /*63f0*/  F2I.U32.TRUNC.NTZ R21, R6 ;  /* 0x0000000600157305 */ /* 0x000062000020f000 */
[----:B------:R-:W-:Y:S01]  /*6400*/  SHF.R.U32.HI R5, RZ, UR4, R5 ;  /* 0x00000004ff057c19 */ /* 0x000fe20008011605 */
[----:B------:R-:W-:-:S03]  /*6410*/  ULDC UR4, c[0x0][0x658] ;  /* 0x0001960000047ab9 */ /* 0x000fc60000000800 */
[--C-:B------:R-:W-:Y:S02]  /*6420*/  SHF.R.U64 R18, R20, UR4, R5.reuse ;  /* 0x0000000414127c19 */ /* 0x100fe40008001205 */
[----:B------:R-:W-:-:S03]  /*6430*/  SHF.R.U32.HI R25, RZ, UR4, R5 ;  /* 0x00000004ff197c19 */ /* 0x000fc60008011605 */
[----:B------:R-:W-:Y:S02]  /*6440*/  IMAD.MOV.U32 R4, RZ, RZ, R18 ;  /* 0x000000ffff047224 */ /* 0x000fe400078e0012 */
[----:B------:R-:W-:Y:S01]  /*6450*/  IMAD.MOV.U32 R5, RZ, RZ, R25 ;  /* 0x000000ffff057224 */ /* 0x000fe200078e0019 */
[----:B0-----:R-:W-:Y:S06]  /*6460*/  @!P1 BRA `(.L_x_131) ;  /* 0x0000000000289947 */ /* 0x001fec0003800000 */
        /* <DEDUP_REMOVED lines=10> */
.L_x_131:
[----:B------:R-:W-:Y:S01]  /*6510*/  ISETP.NE.AND P1, PT, R2, 0x1, PT ;  /* 0x000000010200780c */ /* 0x000fe20003f25270 */
[----:B------:R-:W-:Y:S01]  /*6520*/  ULDC UR4, c[0x0][0x648] ;  /* 0x0001920000047ab9 */ /* 0x000fe20000000800 */
[----:B------:R-:W-:Y:S01]  /*6530*/  LOP3.LUT R20, R20, UR16, RZ, 0xc0, !PT ;  /* 0x0000001014147c12 */ /* 0x000fe2000f8ec0ff */
[----:B-1----:R-:W-:Y:S01]  /*6540*/  IMAD.MOV R21, RZ, RZ, -R21 ;  /* 0x000000ffff157224 */ /* 0x002fe200078e0a15 */
[----:B------:R-:W-:Y:S01]  /*6550*/  SHF.R.U64 R5, R4, UR4, R5 ;  /* 0x0000000404057c19 */ /* 0x000fe20008001205 */
[----:B------:R-:W-:Y:S01]  /*6560*/  ULDC UR4, c[0x0][0x638] ;  /* 0x00018e0000047ab9 */ /* 0x000fe20000000800 */
[----:B------:R-:W-:Y:S01]  /*6570*/  ULDC UR5, c[0x0][0x610] ;  /* 0x0001840000057ab9 */ /* 0x000fe20000000800 */
[----:B------:R-:W-:Y:S02]  /*6580*/  IMAD.MOV.U32 R4, RZ, RZ, 0x1 ;  /* 0x00000001ff047424 */ /* 0x000fe400078e00ff */
[----:B------:R-:W-:Y:S02]  /*6590*/  IMAD.MOV R7, RZ, RZ, -R5 ;  /* 0x000000ffff077224 */ /* 0x000fe400078e0a05 */
[----:B------:R-:W-:Y:S01]  /*65a0*/  IMAD R20, R5, UR17, R20 ;  /* 0x0000001105147c24 */ /* 0x000fe2000f8e0214 */
[----:B------:R-:W-:Y:S01]  /*65b0*/  LOP3.LUT R5, R14, UR15, RZ, 0xc0, !PT ;  /* 0x0000000f0e057c12 */ /* 0x000fe2000f8ec0ff */
[----:B---3--:R-:W-:-:S02]  /*65c0*/  @P1 IMAD R13, R15, R21, R12 ;  /* 0x000000150f0d1224 */ /* 0x008fc400078e020c */
[----:B------:R-:W-:Y:S01]  /*65d0*/  IMAD R18, R7, UR4, R18 ;  /* 0x0000000407127c24 */ /* 0x000fe2000f8e0212 */
[----:B------:R-:W-:Y:S01]  /*65e0*/  ULDC UR4, c[0x0][0x600] ;  /* 0x0001800000047ab9 */ /* 0x000fe20000000800 */
[----:B------:R-:W-:Y:S02]  /*65f0*/  IMAD R13, R20, UR5, R13 ;  /* 0x00000005140d7c24 */ /* 0x000fe4000f8e020d */
[----:B------:R-:W-:-:S05]  /*6600*/  IMAD R22, R18, UR4, R5 ;  /* 0x0000000412167c24 */ /* 0x000fca000f8e0205 */
[----:B------:R-:W-:Y:S02]  /*6610*/  SEL R18, R22, R13, !P1 ;  /* 0x0000000d16127207 */ /* 0x000fe40004800000 */
[----:B------:R-:W-:-:S07]  /*6620*/  SEL R22, R13, R22, !P1 ;  /* 0x000000160d167207 */ /* 0x000fce0004800000 */
.L_x_129:
[----:B------:R-:W-:Y:S05]  /*6630*/  BSYNC B1 ;  /* 0x0000000000017941 */ /* 0x000fea0003800000 */
.L_x_128:
[----:B------:R-:W-:-:S13]  /*6640*/  LOP3.LUT P1, RZ, R4, 0xff, RZ, 0xc0, !PT ;  /* 0x000000ff04ff7812 */ /* 0x000fda000782c0ff */
[----:B------:R-:W-:Y:S05]  /*6650*/  @P1 BRA `(.L_x_132) ;  /* 0xfffffff400301947 */ /* 0x000fea000383ffff */
[----:B------:R-:W-:Y:S05]  /*6660*/  BSYNC B0 ;  /* 0x0000000000007941 */ /* 0x000fea0003800000 */
.L_x_120:
[----:B------:R-:W-:-:S03]  /*6670*/  UMOV UR4, 0xffffffff ;  /* 0xffffffff00047882 */ /* 0x000fc60000000000 */
[----:B------:R-:W-:Y:S05]  /*6680*/  BRA.DIV UR4, `(.L_x_133) ;  /* 0x0000001e04c07947 */ /* 0x000fea000b800000 */
[----:B------:R-:W-:-:S13]  /*6690*/  ELECT P6, URZ, PT ;  /* 0x00000000003f782f */ /* 0x000fda00038c0000 */
.L_x_195:
[----:B------:R-:W-:Y:S04]  /*66a0*/  BSSY B0, `(.L_x_134) ;  /* 0x00001c9000007945 */ /* 0x000fe80003800000 */
[----:B------:R-:W-:Y:S05]  /*66b0*/  @!P6 BRA `(.L_x_135) ;  /* 0x0000001c001ce947 */ /* 0x000fea0003800000 */
[----:B------:R-:W-:-:S04]  /*66c0*/  LOP3.LUT R23, R23, 0x2, RZ, 0xfc, !PT ;  /* 0x0000000217177812 */ /* 0x000fc800078efcff */
[----:B------:R-:W-:-:S13]  /*66d0*/  ISETP.NE.AND P0, PT, R23, 0x3, PT ;  /* 0x000000031700780c */ /* 0x000fda0003f05270 */
[----:B------:R-:W-:Y:S05]  /*66e0*/  @!P0 BRA `(.L_x_136) ;  /* 0x0000000000048947 */ /* 0x000fea0003800000 */
[----:B------:R-:W-:Y:S01]  /*66f0*/  BPT.TRAP 0x1 ;  /* 0x000000040000795c */ /* 0x000fe20000300000 */
.L_x_136:
[----:B------:R-:W0:Y:S01]  /*6700*/  S2R R5, SR_CgaCtaId ;  /* 0x0000000000057919 */ /* 0x000e220000008800 */
[----:B------:R-:W-:Y:S02]  /*6710*/  MOV R0, 0x400 ;  /* 0x0000040000007802 */ /* 0x000fe40000000f00 */
[----:B------:R-:W-:Y:S02]  /*6720*/  SHF.L.U32 R2, R3, 0x1f, RZ ;  /* 0x0000001f03027819 */ /* 0x000fe400000006ff */
[----:B0-----:R-:W-:-:S05]  /*6730*/  LEA R5, R5, R0, 0x18 ;  /* 0x0000000005057211 */ /* 0x001fca00078ec0ff */
[----:B------:R-:W-:-:S04]  /*6740*/  VIADD R5, R5, 0x190 ;  /* 0x0000019005057836 */ /* 0x000fc80000000000 */
[C---:B------:R-:W-:Y:S02]  /*6750*/  IMAD R7, R8.reuse, 0x8, R5 ;  /* 0x0000000808077824 */ /* 0x040fe400078e0205 */
[----:B------:R-:W-:Y:S02]  /*6760*/  VIADD R8, R8, 0x1 ;  /* 0x0000000108087836 */ /* 0x000fe40000000000 */
[----:B------:R-:W0:Y:S03]  /*6770*/  SYNCS.PHASECHK.TRANS64.TRYWAIT P0, [R7+URZ], R2 ;  /* 0x00000002070075a7 */ /* 0x000e26000800017f */
[----:B------:R-:W-:-:S04]  /*6780*/  ISETP.NE.AND P1, PT, R8, 0x32, PT ;  /* 0x000000320800780c */ /* 0x000fc80003f25270 */
[----:B------:R-:W-:Y:S02]  /*6790*/  SEL R0, RZ, 0x1, P1 ;  /* 0x00000001ff007807 */ /* 0x000fe40000800000 */
[----:B------:R-:W-:Y:S02]  /*67a0*/  SEL R8, R8, RZ, P1 ;  /* 0x000000ff08087207 */ /* 0x000fe40000800000 */
[----:B------:R-:W-:-:S03]  /*67b0*/  LOP3.LUT R9, R3, R0, RZ, 0x3c, !PT ;  /* 0x0000000003097212 */ /* 0x000fc600078e3cff */
[----:B------:R-:W-:Y:S01]  /*67c0*/  IMAD R6, R8, 0x8, R5 ;  /* 0x0000000808067824 */ /* 0x000fe200078e0205 */
[----:B------:R-:W-:Y:S01]  /*67d0*/  SHF.L.U32 R3, R9, 0x1f, RZ ;  /* 0x0000001f09037819 */ /* 0x000fe200000006ff */
[----:B0-----:R-:W-:Y:S06]  /*67e0*/  @!P0 BRA `(.L_x_137) ;  /* 0x0000001c00888947 */ /* 0x001fec0003800000 */
.L_x_196:
[----:B------:R-:W1:Y:S01]  /*67f0*/  SYNCS.PHASECHK.TRANS64.TRYWAIT P0, [R6+URZ], R3 ;  /* 0x00000003060075a7 */ /* 0x000e62000800017f */
[----:B------:R-:W-:-:S05]  /*6800*/  VIADD R0, R8, 0x1 ;  /* 0x0000000108007836 */ /* 0x000fca0000000000 */
[----:B------:R-:W-:-:S04]  /*6810*/  ISETP.NE.AND P1, PT, R0, 0x32, PT ;  /* 0x000000320000780c */ /* 0x000fc80003f25270 */
[----:B0-----:R-:W-:Y:S02]  /*6820*/  SEL R2, RZ, 0x1, P1 ;  /* 0x00000001ff027807 */ /* 0x001fe40000800000 */
[----:B------:R-:W-:Y:S02]  /*6830*/  SEL R0, R0, RZ, P1 ;  /* 0x000000ff00007207 */ /* 0x000fe40000800000 */
[----:B------:R-:W-:-:S03]  /*6840*/  LOP3.LUT R9, R9, R2, RZ, 0x3c, !PT ;  /* 0x0000000209097212 */ /* 0x000fc600078e3cff */
[----:B------:R-:W-:Y:S01]  /*6850*/  IMAD R7, R0, 0x8, R5 ;  /* 0x0000000800077824 */ /* 0x000fe200078e0205 */
[----:B------:R-:W-:Y:S01]  /*6860*/  SHF.L.U32 R4, R9, 0x1f, RZ ;  /* 0x0000001f09047819 */ /* 0x000fe200000006ff */
[----:B-1----:R-:W-:Y:S06]  /*6870*/  @!P0 BRA `(.L_x_138) ;  /* 0x0000001c00788947 */ /* 0x002fec0003800000 */
.L_x_197:
[----:B------:R-:W1:Y:S01]  /*6880*/  SYNCS.PHASECHK.TRANS64.TRYWAIT P0, [R7+URZ], R4 ;  /* 0x00000004070075a7 */ /* 0x000e62000800017f */
[----:B------:R-:W-:-:S05]  /*6890*/  VIADD R0, R0, 0x1 ;  /* 0x0000000100007836 */ /* 0x000fca0000000000 */
[----:B------:R-:W-:-:S04]  /*68a0*/  ISETP.NE.AND P1, PT, R0, 0x32, PT ;  /* 0x000000320000780c */ /* 0x000fc80003f25270 */
[----:B------:R-:W-:Y:S02]  /*68b0*/  SEL R2, RZ, 0x1, P1 ;  /* 0x00000001ff027807 */ /* 0x000fe40000800000 */
[----:B------:R-:W-:Y:S02]  /*68c0*/  SEL R0, R0, RZ, P1 ;  /* 0x000000ff00007207 */ /* 0x000fe40000800000 */
[----:B------:R-:W-:-:S03]  /*68d0*/  LOP3.LUT R9, R9, R2, RZ, 0x3c, !PT ;  /* 0x0000000209097212 */ /* 0x000fc600078e3cff */
[----:B0-----:R-:W-:Y:S01]  /*68e0*/  IMAD R6, R0, 0x8, R5 ;  /* 0x0000000800067824 */ /* 0x001fe200078e0205 */
[----:B------:R-:W-:Y:S01]  /*68f0*/  SHF.L.U32 R3, R9, 0x1f, RZ ;  /* 0x0000001f09037819 */ /* 0x000fe200000006ff */
[----:B-1----:R-:W-:Y:S06]  /*6900*/  @!P0 BRA `(.L_x_139) ;  /* 0x0000001c00688947 */ /* 0x002fec0003800000 */
.L_x_198:
        /* <DEDUP_REMOVED lines=9> */
.L_x_199:
        /* <DEDUP_REMOVED lines=9> */
.L_x_200:
        /* <DEDUP_REMOVED lines=9> */
.L_x_201:
        /* <DEDUP_REMOVED lines=9> */
.L_x_202:
        /* <DEDUP_REMOVED lines=9> */
.L_x_203:
        /* <DEDUP_REMOVED lines=9> */
.L_x_204:
        /* <DEDUP_REMOVED lines=9> */
.L_x_205:
        /* <DEDUP_REMOVED lines=9> */
.L_x_206:
        /* <DEDUP_REMOVED lines=9> */
.L_x_207:
        /* <DEDUP_REMOVED lines=9> */
.L_x_208:
        /* <DEDUP_REMOVED lines=9> */
.L_x_209:
        /* <DEDUP_REMOVED lines=9> */
.L_x_210:
        /* <DEDUP_REMOVED lines=9> */
.L_x_211:
        /* <DEDUP_REMOVED lines=9> */
.L_x_212:
        /* <DEDUP_REMOVED lines=9> */
.L_x_213:
        /* <DEDUP_REMOVED lines=9> */
.L_x_214:
        /* <DEDUP_REMOVED lines=9> */
.L_x_215:
        /* <DEDUP_REMOVED lines=9> */
.L_x_216:
        /* <DEDUP_REMOVED lines=9> */
.L_x_217:
        /* <DEDUP_REMOVED lines=9> */
.L_x_218:
        /* <DEDUP_REMOVED lines=9> */
.L_x_219:
        /* <DEDUP_REMOVED lines=9> */
.L_x_220:
        /* <DEDUP_REMOVED lines=9> */
.L_x_221:
        /* <DEDUP_REMOVED lines=9> */
.L_x_222:
        /* <DEDUP_REMOVED lines=9> */
.L_x_223:
        /* <DEDUP_REMOVED lines=9> */
.L_x_224:
        /* <DEDUP_REMOVED lines=9> */
.L_x_225:
        /* <DEDUP_REMOVED lines=9> */
.L_x_226:
        /* <DEDUP_REMOVED lines=9> */
.L_x_227:
        /* <DEDUP_REMOVED lines=9> */
.L_x_228:
        /* <DEDUP_REMOVED lines=9> */
.L_x_229:
        /* <DEDUP_REMOVED lines=9> */
.L_x_230:
        /* <DEDUP_REMOVED lines=9> */
.L_x_231:
        /* <DEDUP_REMOVED lines=9> */
.L_x_232:
        /* <DEDUP_REMOVED lines=9> */
.L_x_233:
        /* <DEDUP_REMOVED lines=9> */
.L_x_234:
        /* <DEDUP_REMOVED lines=9> */
.L_x_235:
        /* <DEDUP_REMOVED lines=9> */
.L_x_236:
        /* <DEDUP_REMOVED lines=9> */
.L_x_237:
        /* <DEDUP_REMOVED lines=9> */
.L_x_238:
        /* <DEDUP_REMOVED lines=9> */
.L_x_239:
        /* <DEDUP_REMOVED lines=9> */
.L_x_240:
        /* <DEDUP_REMOVED lines=9> */
.L_x_241:
        /* <DEDUP_REMOVED lines=9> */
.L_x_242:
        /* <DEDUP_REMOVED lines=9> */
.L_x_243:
[----:B------:R-:W1:Y:S01]  /*8260*/  SYNCS.PHASECHK.TRANS64.TRYWAIT P0, [R7+URZ], R4 ;  /* 0x00000004070075a7 */ /* 0x000e62000800017f */
[----:B------:R-:W-:-:S05]  /*8270*/  VIADD R0, R0, 0x1 ;  /* 0x0000000100007836 */ /* 0x000fca0000000000 */
[----:B------:R-:W-:-:S04]  /*8280*/  ISETP.NE.AND P1, PT, R0, 0x32, PT ;  /* 0x000000320000780c */ /* 0x000fc80003f25270 */
[----:B------:R-:W-:Y:S02]  /*8290*/  SEL R2, RZ, 0x1, P1 ;  /* 0x00000001ff027807 */ /* 0x000fe40000800000 */
[----:B------:R-:W-:Y:S02]  /*82a0*/  SEL R0, R0, RZ, P1 ;  /* 0x000000ff00007207 */ /* 0x000fe40000800000 */
[----:B------:R-:W-:Y:S01]  /*82b0*/  LOP3.LUT R2, R9, R2, RZ, 0x3c, !PT ;  /* 0x0000000209027212 */ /* 0x000fe200078e3cff */
[----:B-1----:R-:W-:Y:S06]  /*82c0*/  @!P0 BRA `(.L_x_185) ;  /* 0x0000001000908947 */ /* 0x002fec0003800000 */
.L_x_244:
[----:B------:R-:W-:Y:S01]  /*82d0*/  IMAD R5, R0, 0x8, R5 ;  /* 0x0000000800057824 */ /* 0x000fe200078e0205 */
[----:B------:R-:W-:-:S07]  /*82e0*/  SHF.L.U32 R0, R2, 0x1f, RZ ;  /* 0x0000001f02007819 */ /* 0x000fce00000006ff */
.L_x_186:
[----:B--2---:R2:W3:Y:S02]  /*82f0*/  SYNCS.PHASECHK.TRANS64.TRYWAIT P0, [R5+URZ], R0 ;  /* 0x00000000050075a7 */ /* 0x0044e4000800017f */
[----:B---3--:R-:W-:Y:S05]  /*8300*/  @!P0 NANOSLEEP.SYNCS 0x989680 ;  /* 0x009896800000895d */ /* 0x008fea0003900000 */
[----:B------:R-:W3:Y:S02]  /*8310*/  @!P0 SYNCS.PHASECHK.TRANS64 P0, [R5+URZ], R0 ;  /* 0x00000000050085a7 */ /* 0x000ee4000800007f */
[----:B---3--:R-:W-:Y:S05]  /*8320*/  @!P0 BRA `(.L_x_186) ;  /* 0xfffffffc00f08947 */ /* 0x008fea000383ffff */
.L_x_135:
[----:B------:R-:W-:Y:S05]  /*8330*/  BSYNC B0 ;  /* 0x0000000000007941 */ /* 0x000fea0003800000 */
.L_x_134:
[----:B------:R-:W-:Y:S05]  /*8340*/  EXIT ;  /* 0x000000000000794d */ /* 0x000fea0003800000 */
.L_x_20:
[----:B0-----:R-:W-:-:S04]  /*8350*/  IMAD.U32 R3, RZ, RZ, UR43 ;  /* 0x0000002bff037e24 */ /* 0x001fc8000f8e00ff */
[----:B------:R0:W1:Y:S03]  /*8360*/  SYNCS.PHASECHK.TRANS64.TRYWAIT P0, [R3+URZ+-0x8], R0 ;  /* 0xfffff800030075a7 */ /* 0x000066000800017f */
[----:B-1----:R-:W-:Y:S05]  /*8370*/  @!P0 NANOSLEEP.SYNCS 0x989680 ;  /* 0x009896800000895d */ /* 0x002fea0003900000 */
[----:B------:R-:W1:Y:S02]  /*8380*/  @!P0 SYNCS.PHASECHK.TRANS64 P0, [R3+URZ+-0x8], R0 ;  /* 0xfffff800030085a7 */ /* 0x000e64000800007f */
[----:B-1----:R-:W-:Y:S05]  /*8390*/  @!P0 BRA `(.L_x_20) ;  /* 0xfffffffc00ec8947 */ /* 0x002fea000383ffff */
[----:B------:R-:W-:Y:S05]  /*83a0*/  BRA `(.L_x_187) ;  /* 0xffffff98009c7947 */ /* 0x000fea000383ffff */
.L_x_25:
[----:B-1----:R1:W2:Y:S02]  /*83b0*/  SYNCS.PHASECHK.TRANS64.TRYWAIT P1, [R3+URZ], R0 ;  /* 0x00000000030075a7 */ /* 0x0022a4000802017f */
[----:B--2---:R-:W-:Y:S05]  /*83c0*/  @!P1 NANOSLEEP.SYNCS 0x989680 ;  /* 0x009896800000995d */ /* 0x004fea0003900000 */
[----:B------:R-:W2:Y:S02]  /*83d0*/  @!P1 SYNCS.PHASECHK.TRANS64 P1, [R3+URZ], R0 ;  /* 0x00000000030095a7 */ /* 0x000ea4000802007f */
[----:B--2---:R-:W-:Y:S05]  /*83e0*/  @!P1 BRA `(.L_x_25) ;  /* 0xfffffffc00f09947 */ /* 0x004fea000383ffff */
[----:B------:R-:W-:Y:S05]  /*83f0*/  BRA `(.L_x_24) ;  /* 0xffffff9c00087947 */ /* 0x000fea000383ffff */
.L_x_30:
[----:B-1----:R-:W-:-:S04]  /*8400*/  IMAD.U32 R5, RZ, RZ, UR4 ;  /* 0x00000004ff057e24 */ /* 0x002fc8000f8e00ff */
[----:B------:R1:W2:Y:S03]  /*8410*/  SYNCS.PHASECHK.TRANS64.TRYWAIT P1, [R5+URZ], R4 ;  /* 0x00000004050075a7 */ /* 0x0002a6000802017f */
[----:B--2---:R-:W-:Y:S05]  /*8420*/  @!P1 NANOSLEEP.SYNCS 0x989680 ;  /* 0x009896800000995d */ /* 0x004fea0003900000 */
[----:B------:R-:W2:Y:S02]  /*8430*/  @!P1 SYNCS.PHASECHK.TRANS64 P1, [R5+URZ], R4 ;  /* 0x00000004050095a7 */ /* 0x000ea4000802007f */
[----:B--2---:R-:W-:Y:S05]  /*8440*/  @!P1 BRA `(.L_x_30) ;  /* 0xfffffffc00ec9947 */ /* 0x004fea000383ffff */
[----:B------:R-:W-:Y:S05]  /*8450*/  BRA `(.L_x_29) ;  /* 0xffffff9c00c87947 */ /* 0x000fea000383ffff */
.L_x_36:
[----:B0-----:R-:W-:-:S04]  /*8460*/  IMAD.U32 R3, RZ, RZ, UR43 ;  /* 0x0000002bff037e24 */ /* 0x001fc8000f8e00ff */
[----:B------:R0:W1:Y:S03]  /*8470*/  SYNCS.PHASECHK.TRANS64.TRYWAIT P0, [R3+URZ+0x8], R0 ;  /* 0x00000800030075a7 */ /* 0x000066000800017f */
[----:B-1----:R-:W-:Y:S05]  /*8480*/  @!P0 NANOSLEEP.SYNCS 0x989680 ;  /* 0x009896800000895d */ /* 0x002fea0003900000 */
[----:B------:R-:W1:Y:S02]  /*8490*/  @!P0 SYNCS.PHASECHK.TRANS64 P0, [R3+URZ+0x8], R0 ;  /* 0x00000800030085a7 */ /* 0x000e64000800007f */
[----:B-1----:R-:W-:Y:S05]  /*84a0*/  @!P0 BRA `(.L_x_36) ;  /* 0xfffffffc00ec8947 */ /* 0x002fea000383ffff */
[----:B------:R-:W-:Y:S05]  /*84b0*/  BRA `(.L_x_188) ;  /* 0xffffffa400107947 */ /* 0x000fea000383ffff */
.L_x_121:
[----:B------:R-:W-:Y:S01]  /*84c0*/  BSSY B1, `(.L_x_189) ;  /* 0x0000006000017945 */ /* 0x000fe20003800000 */
[----:B------:R-:W-:-:S07]  /*84d0*/  IMAD.MOV.U32 R15, RZ, RZ, -0x1 ;  /* 0xffffffffff0f7424 */ /* 0x000fce00078e00ff */
[----:B-----5:R-:W-:Y:S05]  /*84e0*/  WARPSYNC.COLLECTIVE R15, `(.L_x_190) ;  /* 0x000000000f0c7348 */ /* 0x020fea0003c00000 */
[----:B------:R-:W-:Y:S02]  /*84f0*/  ELECT P6, UR62, PT ;  /* 0x00000000003e782f */ /* 0x000fe400038c0000 */
[----:B------:R-:W-:Y:S01]  /*8500*/  MOV R14, UR62 ;  /* 0x0000003e000e7c02 */ /* 0x000fe20008000f00 */
[----:B-----5:R-:W-:Y:S10]  /*8510*/  ENDCOLLECTIVE ;  /* 0x000000000000791b */ /* 0x020ff40003800000 */
.L_x_190:
[----:B------:R-:W-:Y:S05]  /*8520*/  BSYNC B1 ;  /* 0x0000000000017941 */ /* 0x000fea0003800000 */
.L_x_189:
[----:B------:R-:W-:Y:S05]  /*8530*/  BRA `(.L_x_191) ;  /* 0xffffffd400847947 */ /* 0x000fea000383ffff */
.L_x_124:
[----:B0-----:R0:W1:Y:S02]  /*8540*/  SYNCS.PHASECHK.TRANS64.TRYWAIT P1, [R12+URZ+0x190], R5 ;  /* 0x000190050c0075a7 */ /* 0x001064000802017f */
[----:B-1----:R-:W-:Y:S05]  /*8550*/  @!P1 NANOSLEEP.SYNCS 0x989680 ;  /* 0x009896800000995d */ /* 0x002fea0003900000 */
[----:B------:R-:W1:Y:S02]  /*8560*/  @!P1 SYNCS.PHASECHK.TRANS64 P1, [R12+URZ+0x190], R5 ;  /* 0x000190050c0095a7 */ /* 0x000e64000802007f */
[----:B-1----:R-:W-:Y:S05]  /*8570*/  @!P1 BRA `(.L_x_124) ;  /* 0xfffffffc00f09947 */ /* 0x002fea000383ffff */
[----:B------:R-:W-:Y:S05]  /*8580*/  BRA `(.L_x_192) ;  /* 0xffffffd400bc7947 */ /* 0x000fea000383ffff */
.L_x_133:
[----:B------:R-:W-:Y:S01]  /*8590*/  BSSY B0, `(.L_x_193) ;  /* 0x0000006000007945 */ /* 0x000fe20003800000 */
[----:B------:R-:W-:-:S07]  /*85a0*/  IMAD.MOV.U32 R15, RZ, RZ, -0x1 ;  /* 0xffffffffff0f7424 */ /* 0x000fce00078e00ff */
[----:B-----5:R-:W-:Y:S05]  /*85b0*/  WARPSYNC.COLLECTIVE R15, `(.L_x_194) ;  /* 0x000000000f0c7348 */ /* 0x020fea0003c00000 */
[----:B------:R-:W-:Y:S02]  /*85c0*/  ELECT P6, UR62, PT ;  /* 0x00000000003e782f */ /* 0x000fe400038c0000 */
[----:B------:R-:W-:Y:S01]  /*85d0*/  MOV R14, UR62 ;  /* 0x0000003e000e7c02 */ /* 0x000fe20008000f00 */
[----:B-----5:R-:W-:Y:S10]  /*85e0*/  ENDCOLLECTIVE ;  /* 0x000000000000791b */ /* 0x020ff40003800000 */
.L_x_194:
[----:B------:R-:W-:Y:S05]  /*85f0*/  BSYNC B0 ;  /* 0x0000000000007941 */ /* 0x000fea0003800000 */
.L_x_193:
[----:B------:R-:W-:Y:S05]  /*8600*/  BRA `(.L_x_195) ;  /* 0xffffffe000247947 */ /* 0x000fea000383ffff */
.L_x_137:
[----:B0-----:R0:W1:Y:S02]  /*8610*/  SYNCS.PHASECHK.TRANS64.TRYWAIT P0, [R7+URZ], R2 ;  /* 0x00000002070075a7 */ /* 0x001064000800017f */
[----:B-1----:R-:W-:Y:S05]  /*8620*/  @!P0 NANOSLEEP.SYNCS 0x989680 ;  /* 0x009896800000895d */ /* 0x002fea0003900000 */
[----:B------:R-:W1:Y:S02]  /*8630*/  @!P0 SYNCS.PHASECHK.TRANS64 P0, [R7+URZ], R2 ;  /* 0x00000002070085a7 */ /* 0x000e64000800007f */
[----:B-1----:R-:W-:Y:S05]  /*8640*/  @!P0 BRA `(.L_x_137) ;  /* 0xfffffffc00f08947 */ /* 0x002fea000383ffff */
[----:B------:R-:W-:Y:S05]  /*8650*/  BRA `(.L_x_196) ;  /* 0xffffffe000647947 */ /* 0x000fea000383ffff */
.L_x_138:
[----:B0-----:R0:W1:Y:S02]  /*8660*/  SYNCS.PHASECHK.TRANS64.TRYWAIT P0, [R6+URZ], R3 ;  /* 0x00000003060075a7 */ /* 0x001064000800017f */
[----:B-1----:R-:W-:Y:S05]  /*8670*/  @!P0 NANOSLEEP.SYNCS 0x989680 ;  /* 0x009896800000895d */ /* 0x002fea0003900000 */
[----:B------:R-:W1:Y:S02]  /*8680*/  @!P0 SYNCS.PHASECHK.TRANS64 P0, [R6+URZ], R3 ;  /* 0x00000003060085a7 */ /* 0x000e64000800007f */
[----:B-1----:R-:W-:Y:S05]  /*8690*/  @!P0 BRA `(.L_x_138) ;  /* 0xfffffffc00f08947 */ /* 0x002fea000383ffff */
[----:B------:R-:W-:Y:S05]  /*86a0*/  BRA `(.L_x_197) ;  /* 0xffffffe000747947 */ /* 0x000fea000383ffff */
.L_x_139:
[----:B0-----:R0:W1:Y:S02]  /*86b0*/  SYNCS.PHASECHK.TRANS64.TRYWAIT P0, [R7+URZ], R4 ;  /* 0x00000004070075a7 */ /* 0x001064000800017f */
[----:B-1----:R-:W-:Y:S05]  /*86c0*/  @!P0 NANOSLEEP.SYNCS 0x989680 ;  /* 0x009896800000895d */ /* 0x002fea0003900000 */
[----:B------:R-:W1:Y:S02]  /*86d0*/  @!P0 SYNCS.PHASECHK.TRANS64 P0, [R7+URZ], R4 ;  /* 0x00000004070085a7 */ /* 0x000e64000800007f */
[----:B-1----:R-:W-:Y:S05]  /*86e0*/  @!P0 BRA `(.L_x_139) ;  /* 0xfffffffc00f08947 */ /* 0x002fea000383ffff */
[----:B------:R-:W-:Y:S05]  /*86f0*/  BRA `(.L_x_198) ;  /* 0xffffffe000847947 */ /* 0x000fea000383ffff */
.L_x_140:
[----:B0-----:R0:W1:Y:S02]  /*8700*/  SYNCS.PHASECHK.TRANS64.TRYWAIT P0, [R6+URZ], R3 ;  /* 0x00000003060075a7 */ /* 0x001064000800017f */
[----:B-1----:R-:W-:Y:S05]  /*8710*/  @!P0 NANOSLEEP.SYNCS 0x989680 ;  /* 0x009896800000895d */ /* 0x002fea0003900000 */
[----:B------:R-:W1:Y:S02]  /*8720*/  @!P0 SYNCS.PHASECHK.TRANS64 P0, [R6+URZ], R3 ;  /* 0x00000003060085a7 */ /* 0x000e64000800007f */
[----:B-1----:R-:W-:Y:S05]  /*8730*/  @!P0 BRA `(.L_x_140) ;  /* 0xfffffffc00f08947 */ /* 0x002fea000383ffff */
[----:B------:R-:W-:Y:S05]  /*8740*/  BRA `(.L_x_199) ;  /* 0xffffffe000947947 */ /* 0x000fea000383ffff */
.L_x_141:
[----:B0-----:R0:W1:Y:S02]  /*8750*/  SYNCS.PHASECHK.TRANS64.TRYWAIT P0, [R7+URZ], R4 ;  /* 0x00000004070075a7 */ /* 0x001064000800017f */
[----:B-1----:R-:W-:Y:S05]  /*8760*/  @!P0 NANOSLEEP.SYNCS 0x989680 ;  /* 0x009896800000895d */ /* 0x002fea0003900000 */
[----:B------:R-:W1:Y:S02]  /*8770*/  @!P0 SYNCS.PHASECHK.TRANS64 P0, [R7+URZ], R4 ;  /* 0x00000004070085a7 */ /* 0x000e64000800007f */
[----:B-1----:R-:W-:Y:S05]  /*8780*/  @!P0 BRA `(.L_x_141) ;  /* 0xfffffffc00f08947 */ /* 0x002fea000383ffff */
[----:B------:R-:W-:Y:S05]  /*8790*/  BRA `(.L_x_200) ;  /* 0xffffffe000a47947 */ /* 0x000fea000383ffff */
.L_x_142:
[----:B0-----:R0:W1:Y:S02]  /*87a0*/  SYNCS.PHASECHK.TRANS64.TRYWAIT P0, [R6+URZ], R3 ;  /* 0x00000003060075a7 */ /* 0x001064000800017f */
[----:B-1----:R-:W-:Y:S05]  /*87b0*/  @!P0 NANOSLEEP.SYNCS 0x989680 ;  /* 0x009896800000895d */ /* 0x002fea0003900000 */
[----:B------:R-:W1:Y:S02]  /*87c0*/  @!P0 SYNCS.PHASECHK.TRANS64 P0, [R6+URZ], R3 ;  /* 0x00000003060085a7 */ /* 0x000e64000800007f */
[----:B-1----:R-:W-:Y:S05]  /*87d0*/  @!P0 BRA `(.L_x_142) ;  /* 0xfffffffc00f08947 */ /* 0x002fea000383ffff */
[----:B------:R-:W-:Y:S05]  /*87e0*/  BRA `(.L_x_201) ;  /* 0xffffffe000b47947 */ /* 0x000fea000383ffff */
.L_x_143:
[----:B0-----:R0:W1:Y:S02]  /*87f0*/  SYNCS.PHASECHK.TRANS64.TRYWAIT P0, [R7+URZ], R4 ;  /* 0x00000004070075a7 */ /* 0x001064000800017f */
[----:B-1----:R-:W-:Y:S05]  /*8800*/  @!P0 NANOSLEEP.SYNCS 0x989680 ;  /* 0x009896800000895d */ /* 0x002fea0003900000 */
[----:B------:R-:W1:Y:S02]  /*8810*/  @!P0 SYNCS.PHASECHK.TRANS64 P0, [R7+URZ], R4 ;  /* 0x00000004070085a7 */ /* 0x000e64000800007f */
[----:B-1----:R-:W-:Y:S05]  /*8820*/  @!P0 BRA `(.L_x_143) ;  /* 0xfffffffc00f08947 */ /* 0x002fea000383ffff */
[----:B------:R-:W-:Y:S05]  /*8830*/  BRA `(.L_x_202) ;  /* 0xffffffe000c47947 */ /* 0x000fea000383ffff */
.L_x_144:
[----:B0-----:R0:W1:Y:S02]  /*8840*/  SYNCS.PHASECHK.TRANS64.TRYWAIT P0, [R6+URZ], R3 ;  /* 0x00000003060075a7 */ /* 0x001064000800017f */
[----:B-1----:R-:W-:Y:S05]  /*8850*/  @!P0 NANOSLEEP.SYNCS 0x989680 ;  /* 0x009896800000895d */ /* 0x002fea0003900000 */
[----:B------:R-:W1:Y:S02]  /*8860*/  @!P0 SYNCS.PHASECHK.TRANS64 P0, [R6+URZ], R3 ;  /* 0x00000003060085a7 */ /* 0x000e64000800007f */
[----:B-1----:R-:W-:Y:S05]  /*8870*/  @!P0 BRA `(.L_x_144) ;  /* 0xfffffffc00f08947 */ /* 0x002fea000383ffff */
[----:B------:R-:W-:Y:S05]  /*8880*/  BRA `(.L_x_203) ;  /* 0xffffffe000d47947 */ /* 0x000fea000383ffff */
.L_x_145:
[----:B0-----:R0:W1:Y:S02]  /*8890*/  SYNCS.PHASECHK.TRANS64.TRYWAIT P0, [R7+URZ], R4 ;  /* 0x00000004070075a7 */ /* 0x001064000800017f */
[----:B-1----:R-:W-:Y:S05]  /*88a0*/  @!P0 NANOSLEEP.SYNCS 0x989680 ;  /* 0x009896800000895d */ /* 0x002fea0003900000 */
[----:B------:R-:W1:Y:S02]  /*88b0*/  @!P0 SYNCS.PHASECHK.TRANS64 P0, [R7+URZ], R4 ;  /* 0x00000004070085a7 */ /* 0x000e64000800007f */
[----:B-1----:R-:W-:Y:S05]  /*88c0*/  @!P0 BRA `(.L_x_145) ;  /* 0xfffffffc00f08947 */ /* 0x002fea000383ffff */
[----:B------:R-:W-:Y:S05]  /*88d0*/  BRA `(.L_x_204) ;  /* 0xffffffe000e47947 */ /* 0x000fea000383ffff */
.L_x_146:
[----:B0-----:R0:W1:Y:S02]  /*88e0*/  SYNCS.PHASECHK.TRANS64.TRYWAIT P0, [R6+URZ], R3 ;  /* 0x00000003060075a7 */ /* 0x001064000800017f */
[----:B-1----:R-:W-:Y:S05]  /*88f0*/  @!P0 NANOSLEEP.SYNCS 0x989680 ;  /* 0x009896800000895d */ /* 0x002fea0003900000 */
[----:B------:R-:W1:Y:S02]  /*8900*/  @!P0 SYNCS.PHASECHK.TRANS64 P0, [R6+URZ], R3 ;  /* 0x00000003060085a7 */ /* 0x000e64000800007f */
[----:B-1----:R-:W-:Y:S05]  /*8910*/  @!P0 BRA `(.L_x_146) ;  /* 0xfffffffc00f08947 */ /* 0x002fea000383ffff */
[----:B------:R-:W-:Y:S05]  /*8920*/  BRA `(.L_x_205) ;  /* 0xffffffe000f47947 */ /* 0x000fea000383ffff */
.L_x_147:
[----:B0-----:R0:W1:Y:S02]  /*8930*/  SYNCS.PHASECHK.TRANS64.TRYWAIT P0, [R7+URZ], R4 ;  /* 0x00000004070075a7 */ /* 0x001064000800017f */
[----:B-1----:R-:W-:Y:S05]  /*8940*/  @!P0 NANOSLEEP.SYNCS 0x989680 ;  /* 0x009896800000895d */ /* 0x002fea0003900000 */
[----:B------:R-:W1:Y:S02]  /*8950*/  @!P0 SYNCS.PHASECHK.TRANS64 P0, [R7+URZ], R4 ;  /* 0x00000004070085a7 */ /* 0x000e64000800007f */
[----:B-1----:R-:W-:Y:S05]  /*8960*/  @!P0 BRA `(.L_x_147) ;  /* 0xfffffffc00f08947 */ /* 0x002fea000383ffff */
[----:B------:R-:W-:Y:S05]  /*8970*/  BRA `(.L_x_206) ;  /* 0xffffffe400047947 */ /* 0x000fea000383ffff */
.L_x_148:
[----:B0-----:R0:W1:Y:S02]  /*8980*/  SYNCS.PHASECHK.TRANS64.TRYWAIT P0, [R6+URZ], R3 ;  /* 0x00000003060075a7 */ /* 0x001064000800017f */
[----:B-1----:R-:W-:Y:S05]  /*8990*/  @!P0 NANOSLEEP.SYNCS 0x989680 ;  /* 0x009896800000895d */ /* 0x002fea0003900000 */
[----:B------:R-:W1:Y:S02]  /*89a0*/  @!P0 SYNCS.PHASECHK.TRANS64 P0, [R6+URZ], R3 ;  /* 0x00000003060085a7 */ /* 0x000e64000800007f */
[----:B-1----:R-:W-:Y:S05]  /*89b0*/  @!P0 BRA `(.L_x_148) ;  /* 0xfffffffc00f08947 */ /* 0x002fea000383ffff */
[----:B------:R-:W-:Y:S05]  /*89c0*/  BRA `(.L_x_207) ;  /* 0xffffffe400147947 */ /* 0x000fea000383ffff */
.L_x_149:
[----:B0-----:R0:W1:Y:S02]  /*89d0*/  SYNCS.PHASECHK.TRANS64.TRYWAIT P0, [R7+URZ], R4 ;  /* 0x00000004070075a7 */ /* 0x001064000800017f */
[----:B-1----:R-:W-:Y:S05]  /*89e0*/  @!P0 NANOSLEEP.SYNCS 0x989680 ;  /* 0x009896800000895d */ /* 0x002fea0003900000 */
[----:B------:R-:W1:Y:S02]  /*89f0*/  @!P0 SYNCS.PHASECHK.TRANS64 P0, [R7+URZ], R4 ;  /* 0x00000004070085a7 */ /* 0x000e64000800007f */
[----:B-1----:R-:W-:Y:S05]  /*8a00*/  @!P0 BRA `(.L_x_149) ;  /* 0xfffffffc00f08947 */ /* 0x002fea000383ffff */
[----:B------:R-:W-:Y:S05]  /*8a10*/  BRA `(.L_x_208) ;  /* 0xffffffe400247947 */ /* 0x000fea000383ffff */
.L_x_150:
[----:B0-----:R0:W1:Y:S02]  /*8a20*/  SYNCS.PHASECHK.TRANS64.TRYWAIT P0, [R6+URZ], R3 ;  /* 0x00000003060075a7 */ /* 0x001064000800017f */
[----:B-1----:R-:W-:Y:S05]  /*8a30*/  @!P0 NANOSLEEP.SYNCS 0x989680 ;  /* 0x009896800000895d */ /* 0x002fea0003900000 */
[----:B------:R-:W1:Y:S02]  /*8a40*/  @!P0 SYNCS.PHASECHK.TRANS64 P0, [R6+URZ], R3 ;  /* 0x00000003060085a7 */ /* 0x000e64000800007f */
[----:B-1----:R-:W-:Y:S05]  /*8a50*/  @!P0 BRA `(.L_x_150) ;  /* 0xfffffffc00f08947 */ /* 0x002fea000383ffff */
[----:B------:R-:W-:Y:S05]  /*8a60*/  BRA `(.L_x_209) ;  /* 0xffffffe400347947 */ /* 0x000fea000383ffff */
.L_x_151:
[----:B0-----:R0:W1:Y:S02]  /*8a70*/  SYNCS.PHASECHK.TRANS64.TRYWAIT P0, [R7+URZ], R4 ;  /* 0x00000004070075a7 */ /* 0x001064000800017f */
[----:B-1----:R-:W-:Y:S05]  /*8a80*/  @!P0 NANOSLEEP.SYNCS 0x989680 ;  /* 0x009896800000895d */ /* 0x002fea0003900000 */
[----:B------:R-:W1:Y:S02]  /*8a90*/  @!P0 SYNCS.PHASECHK.TRANS64 P0, [R7+URZ], R4 ;  /* 0x00000004070085a7 */ /* 0x000e64000800007f */
[----:B-1----:R-:W-:Y:S05]  /*8aa0*/  @!P0 BRA `(.L_x_151) ;  /* 0xfffffffc00f08947 */ /* 0x002fea000383ffff */
[----:B------:R-:W-:Y:S05]  /*8ab0*/  BRA `(.L_x_210) ;  /* 0xffffffe400447947 */ /* 0x000fea000383ffff */
.L_x_152:
[----:B0-----:R0:W1:Y:S02]  /*8ac0*/  SYNCS.PHASECHK.TRANS64.TRYWAIT P0, [R6+URZ], R3 ;  /* 0x00000003060075a7 */ /* 0x001064000800017f */
[----:B-1----:R-:W-:Y:S05]  /*8ad0*/  @!P0 NANOSLEEP.SYNCS 0x989680 ;  /* 0x009896800000895d */ /* 0x002fea0003900000 */
[----:B------:R-:W1:Y:S02]  /*8ae0*/  @!P0 SYNCS.PHASECHK.TRANS64 P0, [R6+URZ], R3 ;  /* 0x00000003060085a7 */ /* 0x000e64000800007f */
[----:B-1----:R-:W-:Y:S05]  /*8af0*/  @!P0 BRA `(.L_x_152) ;  /* 0xfffffffc00f08947 */ /* 0x002fea000383ffff */
[----:B------:R-:W-:Y:S05]  /*8b00*/  BRA `(.L_x_211) ;  /* 0xffffffe400547947 */ /* 0x000fea000383ffff */
.L_x_153:
[----:B0-----:R0:W1:Y:S02]  /*8b10*/  SYNCS.PHASECHK.TRANS64.TRYWAIT P0, [R7+URZ], R4 ;  /* 0x00000004070075a7 */ /* 0x001064000800017f */
[----:B-1----:R-:W-:Y:S05]  /*8b20*/  @!P0 NANOSLEEP.SYNCS 0x989680 ;  /* 0x009896800000895d */ /* 0x002fea0003900000 */
[----:B------:R-:W1:Y:S02]  /*8b30*/  @!P0 SYNCS.PHASECHK.TRANS64 P0, [R7+URZ], R4 ;  /* 0x00000004070085a7 */ /* 0x000e64000800007f */
[----:B-1----:R-:W-:Y:S05]  /*8b40*/  @!P0 BRA `(.L_x_153) ;  /* 0xfffffffc00f08947 */ /* 0x002fea000383ffff */
[----:B------:R-:W-:Y:S05]  /*8b50*/  BRA `(.L_x_212) ;  /* 0xffffffe400647947 */ /* 0x000fea000383ffff */
.L_x_154:
[----:B0-----:R0:W1:Y:S02]  /*8b60*/  SYNCS.PHASECHK.TRANS64.TRYWAIT P0, [R6+URZ], R3 ;  /* 0x00000003060075a7 */ /* 0x001064000800017f */
[----:B-1----:R-:W-:Y:S05]  /*8b70*/  @!P0 NANOSLEEP.SYNCS 0x989680 ;  /* 0x009896800000895d */ /* 0x002fea0003900000 */
[----:B------:R-:W1:Y:S02]  /*8b80*/  @!P0 SYNCS.PHASECHK.TRANS64 P0, [R6+URZ], R3 ;  /* 0x00000003060085a7 */ /* 0x000e64000800007f */
[----:B-1----:R-:W-:Y:S05]  /*8b90*/  @!P0 BRA `(.L_x_154) ;  /* 0xfffffffc00f08947 */ /* 0x002fea000383ffff */
[----:B------:R-:W-:Y:S05]  /*8ba0*/  BRA `(.L_x_213) ;  /* 0xffffffe400747947 */ /* 0x000fea000383ffff */
.L_x_155:
[----:B0-----:R0:W1:Y:S02]  /*8bb0*/  SYNCS.PHASECHK.TRANS64.TRYWAIT P0, [R7+URZ], R4 ;  /* 0x00000004070075a7 */ /* 0x001064000800017f */
[----:B-1----:R-:W-:Y:S05]  /*8bc0*/  @!P0 NANOSLEEP.SYNCS 0x989680 ;  /* 0x009896800000895d */ /* 0x002fea0003900000 */
[----:B------:R-:W1:Y:S02]  /*8bd0*/  @!P0 SYNCS.PHASECHK.TRANS64 P0, [R7+URZ], R4 ;  /* 0x00000004070085a7 */ /* 0x000e64000800007f */
[----:B-1----:R-:W-:Y:S05]  /*8be0*/  @!P0 BRA `(.L_x_155) ;  /* 0xfffffffc00f08947 */ /* 0x002fea000383ffff */
[----:B------:R-:W-:Y:S05]  /*8bf0*/  BRA `(.L_x_214) ;  /* 0xffffffe400847947 */ /* 0x000fea000383ffff */
.L_x_156:
[----:B0-----:R0:W1:Y:S02]  /*8c00*/  SYNCS.PHASECHK.TRANS64.TRYWAIT P0, [R6+URZ], R3 ;  /* 0x00000003060075a7 */ /* 0x001064000800017f */
[----:B-1----:R-:W-:Y:S05]  /*8c10*/  @!P0 NANOSLEEP.SYNCS 0x989680 ;  /* 0x009896800000895d */ /* 0x002fea0003900000 */
[----:B------:R-:W1:Y:S02]  /*8c20*/  @!P0 SYNCS.PHASECHK.TRANS64 P0, [R6+URZ], R3 ;  /* 0x00000003060085a7 */ /* 0x000e64000800007f */
[----:B-1----:R-:W-:Y:S05]  /*8c30*/  @!P0 BRA `(.L_x_156) ;  /* 0xfffffffc00f08947 */ /* 0x002fea000383ffff */
[----:B------:R-:W-:Y:S05]  /*8c40*/  BRA `(.L_x_215) ;  /* 0xffffffe400947947 */ /* 0x000fea000383ffff */
.L_x_157:
[----:B0-----:R0:W1:Y:S02]  /*8c50*/  SYNCS.PHASECHK.TRANS64.TRYWAIT P0, [R7+URZ], R4 ;  /* 0x00000004070075a7 */ /* 0x001064000800017f */
[----:B-1----:R-:W-:Y:S05]  /*8c60*/  @!P0 NANOSLEEP.SYNCS 0x989680 ;  /* 0x009896800000895d */ /* 0x002fea0003900000 */
[----:B------:R-:W1:Y:S02]  /*8c70*/  @!P0 SYNCS.PHASECHK.TRANS64 P0, [R7+URZ], R4 ;  /* 0x00000004070085a7 */ /* 0x000e64000800007f */
[----:B-1----:R-:W-:Y:S05]  /*8c80*/  @!P0 BRA `(.L_x_157) ;  /* 0xfffffffc00f08947 */ /* 0x002fea000383ffff */
[----:B------:R-:W-:Y:S05]  /*8c90*/  BRA `(.L_x_216) ;  /* 0xffffffe400a47947 */ /* 0x000fea000383ffff */
.L_x_158:
[----:B0-----:R0:W1:Y:S02]  /*8ca0*/  SYNCS.PHASECHK.TRANS64.TRYWAIT P0, [R6+URZ], R3 ;  /* 0x00000003060075a7 */ /* 0x001064000800017f */
[----:B-1----:R-:W-:Y:S05]  /*8cb0*/  @!P0 NANOSLEEP.SYNCS 0x989680 ;  /* 0x009896800000895d */ /* 0x002fea0003900000 */
[----:B------:R-:W1:Y:S02]  /*8cc0*/  @!P0 SYNCS.PHASECHK.TRANS64 P0, [R6+URZ], R3 ;  /* 0x00000003060085a7 */ /* 0x000e64000800007f */
[----:B-1----:R-:W-:Y:S05]  /*8cd0*/  @!P0 BRA `(.L_x_158) ;  /* 0xfffffffc00f08947 */ /* 0x002fea000383ffff */
[----:B------:R-:W-:Y:S05]  /*8ce0*/  BRA `(.L_x_217) ;  /* 0xffffffe400b47947 */ /* 0x000fea000383ffff */
.L_x_159:
[----:B0-----:R0:W1:Y:S02]  /*8cf0*/  SYNCS.PHASECHK.TRANS64.TRYWAIT P0, [R7+URZ], R4 ;  /* 0x00000004070075a7 */ /* 0x001064000800017f */
[----:B-1----:R-:W-:Y:S05]  /*8d00*/  @!P0 NANOSLEEP.SYNCS 0x989680 ;  /* 0x009896800000895d */ /* 0x002fea0003900000 */
[----:B------:R-:W1:Y:S02]  /*8d10*/  @!P0 SYNCS.PHASECHK.TRANS64 P0, [R7+URZ], R4 ;  /* 0x00000004070085a7 */ /* 0x000e64000800007f */
[----:B-1----:R-:W-:Y:S05]  /*8d20*/  @!P0 BRA `(.L_x_159) ;  /* 0xfffffffc00f08947 */ /* 0x002fea000383ffff */
[----:B------:R-:W-:Y:S05]  /*8d30*/  BRA `(.L_x_218) ;  /* 0xffffffe400c47947 */ /* 0x000fea000383ffff */
.L_x_160:
[----:B0-----:R0:W1:Y:S02]  /*8d40*/  SYNCS.PHASECHK.TRANS64.TRYWAIT P0, [R6+URZ], R3 ;  /* 0x00000003060075a7 */ /* 0x001064000800017f */
[----:B-1----:R-:W-:Y:S05]  /*8d50*/  @!P0 NANOSLEEP.SYNCS 0x989680 ;  /* 0x009896800000895d */ /* 0x002fea0003900000 */
[----:B------:R-:W1:Y:S02]  /*8d60*/  @!P0 SYNCS.PHASECHK.TRANS64 P0, [R6+URZ], R3 ;  /* 0x00000003060085a7 */ /* 0x000e64000800007f */
[----:B-1----:R-:W-:Y:S05]  /*8d70*/  @!P0 BRA `(.L_x_160) ;  /* 0xfffffffc00f08947 */ /* 0x002fea000383ffff */
[----:B------:R-:W-:Y:S05]  /*8d80*/  BRA `(.L_x_219) ;  /* 0xffffffe400d47947 */ /* 0x000fea000383ffff */
.L_x_161:
[----:B0-----:R0:W1:Y:S02]  /*8d90*/  SYNCS.PHASECHK.TRANS64.TRYWAIT P0, [R7+URZ], R4 ;  /* 0x00000004070075a7 */ /* 0x001064000800017f */
[----:B-1----:R-:W-:Y:S05]  /*8da0*/  @!P0 NANOSLEEP.SYNCS 0x989680 ;  /* 0x009896800000895d */ /* 0x002fea0003900000 */
[----:B------:R-:W1:Y:S02]  /*8db0*/  @!P0 SYNCS.PHASECHK.TRANS64 P0, [R7+URZ], R4 ;  /* 0x00000004070085a7 */ /* 0x000e64000800007f */
[----:B-1----:R-:W-:Y:S05]  /*8dc0*/  @!P0 BRA `(.L_x_161) ;  /* 0xfffffffc00f08947 */ /* 0x002fea000383ffff */
[----:B------:R-:W-:Y:S05]  /*8dd0*/  BRA `(.L_x_220) ;  /* 0xffffffe400e47947 */ /* 0x000fea000383ffff */
.L_x_162:
[----:B0-----:R0:W1:Y:S02]  /*8de0*/  SYNCS.PHASECHK.TRANS64.TRYWAIT P0, [R6+URZ], R3 ;  /* 0x00000003060075a7 */ /* 0x001064000800017f */
[----:B-1----:R-:W-:Y:S05]  /*8df0*/  @!P0 NANOSLEEP.SYNCS 0x989680 ;  /* 0x009896800000895d */ /* 0x002fea0003900000 */
[----:B------:R-:W1:Y:S02]  /*8e00*/  @!P0 SYNCS.PHASECHK.TRANS64 P0, [R6+URZ], R3 ;  /* 0x00000003060085a7 */ /* 0x000e64000800007f */
[----:B-1----:R-:W-:Y:S05]  /*8e10*/  @!P0 BRA `(.L_x_162) ;  /* 0xfffffffc00f08947 */ /* 0x002fea000383ffff */
[----:B------:R-:W-:Y:S05]  /*8e20*/  BRA `(.L_x_221) ;  /* 0xffffffe400f47947 */ /* 0x000fea000383ffff */
.L_x_163:
[----:B0-----:R0:W1:Y:S02]  /*8e30*/  SYNCS.PHASECHK.TRANS64.TRYWAIT P0, [R7+URZ], R4 ;  /* 0x00000004070075a7 */ /* 0x001064000800017f */
[----:B-1----:R-:W-:Y:S05]  /*8e40*/  @!P0 NANOSLEEP.SYNCS 0x989680 ;  /* 0x009896800000895d */ /* 0x002fea0003900000 */
[----:B------:R-:W1:Y:S02]  /*8e50*/  @!P0 SYNCS.PHASECHK.TRANS64 P0, [R7+URZ], R4 ;  /* 0x00000004070085a7 */ /* 0x000e64000800007f */
[----:B-1----:R-:W-:Y:S05]  /*8e60*/  @!P0 BRA `(.L_x_163) ;  /* 0xfffffffc00f08947 */ /* 0x002fea000383ffff */
[----:B------:R-:W-:Y:S05]  /*8e70*/  BRA `(.L_x_222) ;  /* 0xffffffe800047947 */ /* 0x000fea000383ffff */
.L_x_164:
[----:B0-----:R0:W1:Y:S02]  /*8e80*/  SYNCS.PHASECHK.TRANS64.TRYWAIT P0, [R6+URZ], R3 ;  /* 0x00000003060075a7 */ /* 0x001064000800017f */
[----:B-1----:R-:W-:Y:S05]  /*8e90*/  @!P0 NANOSLEEP.SYNCS 0x989680 ;  /* 0x009896800000895d */ /* 0x002fea0003900000 */
[----:B------:R-:W1:Y:S02]  /*8ea0*/  @!P0 SYNCS.PHASECHK.TRANS64 P0, [R6+URZ], R3 ;  /* 0x00000003060085a7 */ /* 0x000e64000800007f */
[----:B-1----:R-:W-:Y:S05]  /*8eb0*/  @!P0 BRA `(.L_x_164) ;  /* 0xfffffffc00f08947 */ /* 0x002fea000383ffff */
[----:B------:R-:W-:Y:S05]  /*8ec0*/  BRA `(.L_x_223) ;  /* 0xffffffe800147947 */ /* 0x000fea000383ffff */
.L_x_165:
[----:B0-----:R0:W1:Y:S02]  /*8ed0*/  SYNCS.PHASECHK.TRANS64.TRYWAIT P0, [R7+URZ], R4 ;  /* 0x00000004070075a7 */ /* 0x001064000800017f */
[----:B-1----:R-:W-:Y:S05]  /*8ee0*/  @!P0 NANOSLEEP.SYNCS 0x989680 ;  /* 0x009896800000895d */ /* 0x002fea0003900000 */
[----:B------:R-:W1:Y:S02]  /*8ef0*/  @!P0 SYNCS.PHASECHK.TRANS64 P0, [R7+URZ], R4 ;  /* 0x00000004070085a7 */ /* 0x000e64000800007f */
[----:B-1----:R-:W-:Y:S05]  /*8f00*/  @!P0 BRA `(.L_x_165) ;  /* 0xfffffffc00f08947 */ /* 0x002fea000383ffff */
[----:B------:R-:W-:Y:S05]  /*8f10*/  BRA `(.L_x_224) ;  /* 0xffffffe800247947 */ /* 0x000fea000383ffff */
.L_x_166:
[----:B0-----:R0:W1:Y:S02]  /*8f20*/  SYNCS.PHASECHK.TRANS64.TRYWAIT P0, [R6+URZ], R3 ;  /* 0x00000003060075a7 */ /* 0x001064000800017f */
[----:B-1----:R-:W-:Y:S05]  /*8f30*/  @!P0 NANOSLEEP.SYNCS 0x989680 ;  /* 0x009896800000895d */ /* 0x002fea0003900000 */
[----:B------:R-:W1:Y:S02]  /*8f40*/  @!P0 SYNCS.PHASECHK.TRANS64 P0, [R6+URZ], R3 ;  /* 0x00000003060085a7 */ /* 0x000e64000800007f */
[----:B-1----:R-:W-:Y:S05]  /*8f50*/  @!P0 BRA `(.L_x_166) ;  /* 0xfffffffc00f08947 */ /* 0x002fea000383ffff */
[----:B------:R-:W-:Y:S05]  /*8f60*/  BRA `(.L_x_225) ;  /* 0xffffffe800347947 */ /* 0x000fea000383ffff */
.L_x_167:
[----:B0-----:R0:W1:Y:S02]  /*8f70*/  SYNCS.PHASECHK.TRANS64.TRYWAIT P0, [R7+URZ], R4 ;  /* 0x00000004070075a7 */ /* 0x001064000800017f */
[----:B-1----:R-:W-:Y:S05]  /*8f80*/  @!P0 NANOSLEEP.SYNCS 0x989680 ;  /* 0x009896800000895d */ /* 0x002fea0003900000 */
[----:B------:R-:W1:Y:S02]  /*8f90*/  @!P0 SYNCS.PHASECHK.TRANS64 P0, [R7+URZ], R4 ;  /* 0x00000004070085a7 */ /* 0x000e64000800007f */
[----:B-1----:R-:W-:Y:S05]  /*8fa0*/  @!P0 BRA `(.L_x_167) ;  /* 0xfffffffc00f08947 */ /* 0x002fea000383ffff */
[----:B------:R-:W-:Y:S05]  /*8fb0*/  BRA `(.L_x_226) ;  /* 0xffffffe800447947 */ /* 0x000fea000383ffff */
.L_x_168:
[----:B0-----:R0:W1:Y:S02]  /*8fc0*/  SYNCS.PHASECHK.TRANS64.TRYWAIT P0, [R6+URZ], R3 ;  /* 0x00000003060075a7 */ /* 0x001064000800017f */
[----:B-1----:R-:W-:Y:S05]  /*8fd0*/  @!P0 NANOSLEEP.SYNCS 0x989680 ;  /* 0x009896800000895d */ /* 0x002fea0003900000 */
[----:B------:R-:W1:Y:S02]  /*8fe0*/  @!P0 SYNCS.PHASECHK.TRANS64 P0, [R6+URZ], R3 ;  /* 0x00000003060085a7 */ /* 0x000e64000800007f */
[----:B-1----:R-:W-:Y:S05]  /*8ff0*/  @!P0 BRA `(.L_x_168) ;  /* 0xfffffffc00f08947 */ /* 0x002fea000383ffff */
[----:B------:R-:W-:Y:S05]  /*9000*/  BRA `(.L_x_227) ;  /* 0xffffffe800547947 */ /* 0x000fea000383ffff */
.L_x_169:
[----:B0-----:R0:W1:Y:S02]  /*9010*/  SYNCS.PHASECHK.TRANS64.TRYWAIT P0, [R7+URZ], R4 ;  /* 0x00000004070075a7 */ /* 0x001064000800017f */
[----:B-1----:R-:W-:Y:S05]  /*9020*/  @!P0 NANOSLEEP.SYNCS 0x989680 ;  /* 0x009896800000895d */ /* 0x002fea0003900000 */
[----:B------:R-:W1:Y:S02]  /*9030*/  @!P0 SYNCS.PHASECHK.TRANS64 P0, [R7+URZ], R4 ;  /* 0x00000004070085a7 */ /* 0x000e64000800007f */
[----:B-1----:R-:W-:Y:S05]  /*9040*/  @!P0 BRA `(.L_x_169) ;  /* 0xfffffffc00f08947 */ /* 0x002fea000383ffff */
[----:B------:R-:W-:Y:S05]  /*9050*/  BRA `(.L_x_228) ;  /* 0xffffffe800647947 */ /* 0x000fea000383ffff */
.L_x_170:
[----:B0-----:R0:W1:Y:S02]  /*9060*/  SYNCS.PHASECHK.TRANS64.TRYWAIT P0, [R6+URZ], R3 ;  /* 0x00000003060075a7 */ /* 0x001064000800017f */
[----:B-1----:R-:W-:Y:S05]  /*9070*/  @!P0 NANOSLEEP.SYNCS 0x989680 ;  /* 0x009896800000895d */ /* 0x002fea0003900000 */
[----:B------:R-:W1:Y:S02]  /*9080*/  @!P0 SYNCS.PHASECHK.TRANS64 P0, [R6+URZ], R3 ;  /* 0x00000003060085a7 */ /* 0x000e64000800007f */
[----:B-1----:R-:W-:Y:S05]  /*9090*/  @!P0 BRA `(.L_x_170) ;  /* 0xfffffffc00f08947 */ /* 0x002fea000383ffff */
[----:B------:R-:W-:Y:S05]  /*90a0*/  BRA `(.L_x_229) ;  /* 0xffffffe800747947 */ /* 0x000fea000383ffff */
.L_x_171:
[----:B0-----:R0:W1:Y:S02]  /*90b0*/  SYNCS.PHASECHK.TRANS64.TRYWAIT P0, [R7+URZ], R4 ;  /* 0x00000004070075a7 */ /* 0x001064000800017f */
[----:B-1----:R-:W-:Y:S05]  /*90c0*/  @!P0 NANOSLEEP.SYNCS 0x989680 ;  /* 0x009896800000895d */ /* 0x002fea0003900000 */
[----:B------:R-:W1:Y:S02]  /*90d0*/  @!P0 SYNCS.PHASECHK.TRANS64 P0, [R7+URZ], R4 ;  /* 0x00000004070085a7 */ /* 0x000e64000800007f */
[----:B-1----:R-:W-:Y:S05]  /*90e0*/  @!P0 BRA `(.L_x_171) ;  /* 0xfffffffc00f08947 */ /* 0x002fea000383ffff */
[----:B------:R-:W-:Y:S05]  /*90f0*/  BRA `(.L_x_230) ;  /* 0xffffffe800847947 */ /* 0x000fea000383ffff */
.L_x_172:
[----:B0-----:R0:W1:Y:S02]  /*9100*/  SYNCS.PHASECHK.TRANS64.TRYWAIT P0, [R6+URZ], R3 ;  /* 0x00000003060075a7 */ /* 0x001064000800017f */
[----:B-1----:R-:W-:Y:S05]  /*9110*/  @!P0 NANOSLEEP.SYNCS 0x989680 ;  /* 0x009896800000895d */ /* 0x002fea0003900000 */
[----:B------:R-:W1:Y:S02]  /*9120*/  @!P0 SYNCS.PHASECHK.TRANS64 P0, [R6+URZ], R3 ;  /* 0x00000003060085a7 */ /* 0x000e64000800007f */
[----:B-1----:R-:W-:Y:S05]  /*9130*/  @!P0 BRA `(.L_x_172) ;  /* 0xfffffffc00f08947 */ /* 0x002fea000383ffff */
[----:B------:R-:W-:Y:S05]  /*9140*/  BRA `(.L_x_231) ;  /* 0xffffffe800947947 */ /* 0x000fea000383ffff */
.L_x_173:
[----:B0-----:R0:W1:Y:S02]  /*9150*/  SYNCS.PHASECHK.TRANS64.TRYWAIT P0, [R7+URZ], R4 ;  /* 0x00000004070075a7 */ /* 0x001064000800017f */
[----:B-1----:R-:W-:Y:S05]  /*9160*/  @!P0 NANOSLEEP.SYNCS 0x989680 ;  /* 0x009896800000895d */ /* 0x002fea0003900000 */
[----:B------:R-:W1:Y:S02]  /*9170*/  @!P0 SYNCS.PHASECHK.TRANS64 P0, [R7+URZ], R4 ;  /* 0x00000004070085a7 */ /* 0x000e64000800007f */
[----:B-1----:R-:W-:Y:S05]  /*9180*/  @!P0 BRA `(.L_x_173) ;  /* 0xfffffffc00f08947 */ /* 0x002fea000383ffff */
[----:B------:R-:W-:Y:S05]  /*9190*/  BRA `(.L_x_232) ;  /* 0xffffffe800a47947 */ /* 0x000fea000383ffff */
.L_x_174:
[----:B0-----:R0:W1:Y:S02]  /*91a0*/  SYNCS.PHASECHK.TRANS64.TRYWAIT P0, [R6+URZ], R3 ;  /* 0x00000003060075a7 */ /* 0x001064000800017f */
[----:B-1----:R-:W-:Y:S05]  /*91b0*/  @!P0 NANOSLEEP.SYNCS 0x989680 ;  /* 0x009896800000895d */ /* 0x002fea0003900000 */
[----:B------:R-:W1:Y:S02]  /*91c0*/  @!P0 SYNCS.PHASECHK.TRANS64 P0, [R6+URZ], R3 ;  /* 0x00000003060085a7 */ /* 0x000e64000800007f */
[----:B-1----:R-:W-:Y:S05]  /*91d0*/  @!P0 BRA `(.L_x_174) ;  /* 0xfffffffc00f08947 */ /* 0x002fea000383ffff */
[----:B------:R-:W-:Y:S05]  /*91e0*/  BRA `(.L_x_233) ;  /* 0xffffffe800b47947 */ /* 0x000fea000383ffff */
.L_x_175:
[----:B0-----:R0:W1:Y:S02]  /*91f0*/  SYNCS.PHASECHK.TRANS64.TRYWAIT P0, [R7+URZ], R4 ;  /* 0x00000004070075a7 */ /* 0x001064000800017f */
[----:B-1----:R-:W-:Y:S05]  /*9200*/  @!P0 NANOSLEEP.SYNCS 0x989680 ;  /* 0x009896800000895d */ /* 0x002fea0003900000 */
[----:B------:R-:W1:Y:S02]  /*9210*/  @!P0 SYNCS.PHASECHK.TRANS64 P0, [R7+URZ], R4 ;  /* 0x00000004070085a7 */ /* 0x000e64000800007f */
[----:B-1----:R-:W-:Y:S05]  /*9220*/  @!P0 BRA `(.L_x_175) ;  /* 0xfffffffc00f08947 */ /* 0x002fea000383ffff */
[----:B------:R-:W-:Y:S05]  /*9230*/  BRA `(.L_x_234) ;  /* 0xffffffe800c47947 */ /* 0x000fea000383ffff */
.L_x_176:
[----:B0-----:R0:W1:Y:S02]  /*9240*/  SYNCS.PHASECHK.TRANS64.TRYWAIT P0, [R6+URZ], R3 ;  /* 0x00000003060075a7 */ /* 0x001064000800017f */
[----:B-1----:R-:W-:Y:S05]  /*9250*/  @!P0 NANOSLEEP.SYNCS 0x989680 ;  /* 0x009896800000895d */ /* 0x002fea0003900000 */
[----:B------:R-:W1:Y:S02]  /*9260*/  @!P0 SYNCS.PHASECHK.TRANS64 P0, [R6+URZ], R3 ;  /* 0x00000003060085a7 */ /* 0x000e64000800007f */
[----:B-1----:R-:W-:Y:S05]  /*9270*/  @!P0 BRA `(.L_x_176) ;  /* 0xfffffffc00f08947 */ /* 0x002fea000383ffff */
[----:B------:R-:W-:Y:S05]  /*9280*/  BRA `(.L_x_235) ;  /* 0xffffffe800d47947 */ /* 0x000fea000383ffff */
.L_x_177:
[----:B0-----:R0:W1:Y:S02]  /*9290*/  SYNCS.PHASECHK.TRANS64.TRYWAIT P0, [R7+URZ], R4 ;  /* 0x00000004070075a7 */ /* 0x001064000800017f */
[----:B-1----:R-:W-:Y:S05]  /*92a0*/  @!P0 NANOSLEEP.SYNCS 0x989680 ;  /* 0x009896800000895d */ /* 0x002fea0003900000 */
[----:B------:R-:W1:Y:S02]  /*92b0*/  @!P0 SYNCS.PHASECHK.TRANS64 P0, [R7+URZ], R4 ;  /* 0x00000004070085a7 */ /* 0x000e64000800007f */
[----:B-1----:R-:W-:Y:S05]  /*92c0*/  @!P0 BRA `(.L_x_177) ;  /* 0xfffffffc00f08947 */ /* 0x002fea000383ffff */
[----:B------:R-:W-:Y:S05]  /*92d0*/  BRA `(.L_x_236) ;  /* 0xffffffe800e47947 */ /* 0x000fea000383ffff */
.L_x_178:
[----:B0-----:R0:W1:Y:S02]  /*92e0*/  SYNCS.PHASECHK.TRANS64.TRYWAIT P0, [R6+URZ], R3 ;  /* 0x00000003060075a7 */ /* 0x001064000800017f */
[----:B-1----:R-:W-:Y:S05]  /*92f0*/  @!P0 NANOSLEEP.SYNCS 0x989680 ;  /* 0x009896800000895d */ /* 0x002fea0003900000 */
[----:B------:R-:W1:Y:S02]  /*9300*/  @!P0 SYNCS.PHASECHK.TRANS64 P0, [R6+URZ], R3 ;  /* 0x00000003060085a7 */ /* 0x000e64000800007f */
[----:B-1----:R-:W-:Y:S05]  /*9310*/  @!P0 BRA `(.L_x_178) ;  /* 0xfffffffc00f08947 */ /* 0x002fea000383ffff */
[----:B------:R-:W-:Y:S05]  /*9320*/  BRA `(.L_x_237) ;  /* 0xffffffe800f47947 */ /* 0x000fea000383ffff */
.L_x_179:
[----:B0-----:R0:W1:Y:S02]  /*9330*/  SYNCS.PHASECHK.TRANS64.TRYWAIT P0, [R7+URZ], R4 ;  /* 0x00000004070075a7 */ /* 0x001064000800017f */
[----:B-1----:R-:W-:Y:S05]  /*9340*/  @!P0 NANOSLEEP.SYNCS 0x989680 ;  /* 0x009896800000895d */ /* 0x002fea0003900000 */
[----:B------:R-:W1:Y:S02]  /*9350*/  @!P0 SYNCS.PHASECHK.TRANS64 P0, [R7+URZ], R4 ;  /* 0x00000004070085a7 */ /* 0x000e64000800007f */
[----:B-1----:R-:W-:Y:S05]  /*9360*/  @!P0 BRA `(.L_x_179) ;  /* 0xfffffffc00f08947 */ /* 0x002fea000383ffff */
[----:B------:R-:W-:Y:S05]  /*9370*/  BRA `(.L_x_238) ;  /* 0xffffffec00047947 */ /* 0x000fea000383ffff */
.L_x_180:
[----:B0-----:R0:W1:Y:S02]  /*9380*/  SYNCS.PHASECHK.TRANS64.TRYWAIT P0, [R6+URZ], R3 ;  /* 0x00000003060075a7 */ /* 0x001064000800017f */
[----:B-1----:R-:W-:Y:S05]  /*9390*/  @!P0 NANOSLEEP.SYNCS 0x989680 ;  /* 0x009896800000895d */ /* 0x002fea0003900000 */
[----:B------:R-:W1:Y:S02]  /*93a0*/  @!P0 SYNCS.PHASECHK.TRANS64 P0, [R6+URZ], R3 ;  /* 0x00000003060085a7 */ /* 0x000e64000800007f */
[----:B-1----:R-:W-:Y:S05]  /*93b0*/  @!P0 BRA `(.L_x_180) ;  /* 0xfffffffc00f08947 */ /* 0x002fea000383ffff */
[----:B------:R-:W-:Y:S05]  /*93c0*/  BRA `(.L_x_239) ;  /* 0xffffffec00147947 */ /* 0x000fea000383ffff */
.L_x_181:
[----:B0-----:R0:W1:Y:S02]  /*93d0*/  SYNCS.PHASECHK.TRANS64.TRYWAIT P0, [R7+URZ], R4 ;  /* 0x00000004070075a7 */ /* 0x001064000800017f */
[----:B-1----:R-:W-:Y:S05]  /*93e0*/  @!P0 NANOSLEEP.SYNCS 0x989680 ;  /* 0x009896800000895d */ /* 0x002fea0003900000 */
[----:B------:R-:W1:Y:S02]  /*93f0*/  @!P0 SYNCS.PHASECHK.TRANS64 P0, [R7+URZ], R4 ;  /* 0x00000004070085a7 */ /* 0x000e64000800007f */
[----:B-1----:R-:W-:Y:S05]  /*9400*/  @!P0 BRA `(.L_x_181) ;  /* 0xfffffffc00f08947 */ /* 0x002fea000383ffff */
[----:B------:R-:W-:Y:S05]  /*9410*/  BRA `(.L_x_240) ;  /* 0xffffffec00247947 */ /* 0x000fea000383ffff */
.L_x_182:
[----:B0-----:R0:W1:Y:S02]  /*9420*/  SYNCS.PHASECHK.TRANS64.TRYWAIT P0, [R6+URZ], R3 ;  /* 0x00000003060075a7 */ /* 0x001064000800017f */
[----:B-1----:R-:W-:Y:S05]  /*9430*/  @!P0 NANOSLEEP.SYNCS 0x989680 ;  /* 0x009896800000895d */ /* 0x002fea0003900000 */
[----:B------:R-:W1:Y:S02]  /*9440*/  @!P0 SYNCS.PHASECHK.TRANS64 P0, [R6+URZ], R3 ;  /* 0x00000003060085a7 */ /* 0x000e64000800007f */
[----:B-1----:R-:W-:Y:S05]  /*9450*/  @!P0 BRA `(.L_x_182) ;  /* 0xfffffffc00f08947 */ /* 0x002fea000383ffff */
[----:B------:R-:W-:Y:S05]  /*9460*/  BRA `(.L_x_241) ;  /* 0xffffffec00347947 */ /* 0x000fea000383ffff */
.L_x_183:
[----:B0-----:R0:W1:Y:S02]  /*9470*/  SYNCS.PHASECHK.TRANS64.TRYWAIT P0, [R7+URZ], R4 ;  /* 0x00000004070075a7 */ /* 0x001064000800017f */
[----:B-1----:R-:W-:Y:S05]  /*9480*/  @!P0 NANOSLEEP.SYNCS 0x989680 ;  /* 0x009896800000895d */ /* 0x002fea0003900000 */
[----:B------:R-:W1:Y:S02]  /*9490*/  @!P0 SYNCS.PHASECHK.TRANS64 P0, [R7+URZ], R4 ;  /* 0x00000004070085a7 */ /* 0x000e64000800007f */
[----:B-1----:R-:W-:Y:S05]  /*94a0*/  @!P0 BRA `(.L_x_183) ;  /* 0xfffffffc00f08947 */ /* 0x002fea000383ffff */
[----:B------:R-:W-:Y:S05]  /*94b0*/  BRA `(.L_x_242) ;  /* 0xffffffec00447947 */ /* 0x000fea000383ffff */
.L_x_184:
[----:B0-----:R0:W1:Y:S02]  /*94c0*/  SYNCS.PHASECHK.TRANS64.TRYWAIT P0, [R6+URZ], R3 ;  /* 0x00000003060075a7 */ /* 0x001064000800017f */
[----:B-1----:R-:W-:Y:S05]  /*94d0*/  @!P0 NANOSLEEP.SYNCS 0x989680 ;  /* 0x009896800000895d */ /* 0x002fea0003900000 */
[----:B------:R-:W1:Y:S02]  /*94e0*/  @!P0 SYNCS.PHASECHK.TRANS64 P0, [R6+URZ], R3 ;  /* 0x00000003060085a7 */ /* 0x000e64000800007f */
[----:B-1----:R-:W-:Y:S05]  /*94f0*/  @!P0 BRA `(.L_x_184) ;  /* 0xfffffffc00f08947 */ /* 0x002fea000383ffff */
[----:B------:R-:W-:Y:S05]  /*9500*/  BRA `(.L_x_243) ;  /* 0xffffffec00547947 */ /* 0x000fea000383ffff */
.L_x_185:
[----:B-1----:R1:W2:Y:S02]  /*9510*/  SYNCS.PHASECHK.TRANS64.TRYWAIT P0, [R7+URZ], R4 ;  /* 0x00000004070075a7 */ /* 0x0022a4000800017f */
[----:B--2---:R-:W-:Y:S05]  /*9520*/  @!P0 NANOSLEEP.SYNCS 0x989680 ;  /* 0x009896800000895d */ /* 0x004fea0003900000 */
[----:B------:R-:W2:Y:S02]  /*9530*/  @!P0 SYNCS.PHASECHK.TRANS64 P0, [R7+URZ], R4 ;  /* 0x00000004070085a7 */ /* 0x000ea4000800007f */
[----:B--2---:R-:W-:Y:S05]  /*9540*/  @!P0 BRA `(.L_x_185) ;  /* 0xfffffffc00f08947 */ /* 0x004fea000383ffff */
[----:B------:R-:W-:Y:S05]  /*9550*/  BRA `(.L_x_244) ;  /* 0xffffffec005c7947 */ /* 0x000fea000383ffff */
.L_x_245:
[----:B------:R-:W-:-:S00]  /*9560*/  BRA `(.L_x_245) ;  /* 0xfffffffc00fc7947 */ /* 0x000fc0000383ffff */
[----:B------:R-:W-:-:S00]  /*9570*/  NOP ;  /* 0x0000000000007918 */ /* 0x000fc00000000000 */
        /* <DEDUP_REMOVED lines=8> */
.L_x_246:


//--------------------- .nv.global.init           --------------------------
	.section	.nv.global.init,"aw",@progbits
.nv.global.init:
	.type		$str$22,@object
	.size		$str$22,($str$23 - $str$22)
$str$22:
        /*0000*/ 	.byte	0x6b, 0x5f, 0x74, 0x69, 0x6c, 0x65, 0x5f, 0x63, 0x6f, 0x75, 0x6e, 0x74, 0x20, 0x3e, 0x3d, 0x20
        /*0010*/ 	.byte	0x31, 0x00
	.type		$str$23,@object
	.size		$str$23,(__unnamed_1 - $str$23)
$str$23:
        /*0012*/ 	.byte	0x2f, 0x74, 0x6d, 0x70, 0x2f, 0x63, 0x75, 0x74, 0x6c, 0x61, 0x73, 0x73, 0x5f, 0x73, 0x77, 0x65
        /*0022*/ 	.byte	0x65, 0x70, 0x5f, 0x73, 0x72, 0x63, 0x2f, 0x69, 0x6e, 0x63, 0x6c, 0x75, 0x64, 0x65, 0x2f, 0x63
        /*0032*/ 	.byte	0x75, 0x74, 0x6c, 0x61, 0x73, 0x73, 0x2f, 0x67, 0x65, 0x6d, 0x6d, 0x2f, 0x63, 0x6f, 0x6c, 0x6c
        /*0042*/ 	.byte	0x65, 0x63, 0x74, 0x69, 0x76, 0x65, 0x2f, 0x73, 0x6d, 0x39, 0x30, 0x5f, 0x6d, 0x6d, 0x61, 0x5f
        /*0052*/ 	.byte	0x74, 0x6d, 0x61, 0x5f, 0x67, 0x6d, 0x6d, 0x61, 0x5f, 0x73, 0x73, 0x5f, 0x77, 0x61, 0x72, 0x70
        /*0062*/ 	.byte	0x73, 0x70, 0x65, 0x63, 0x69, 0x61, 0x6c, 0x69, 0x7a, 0x65, 0x64, 0x2e, 0x68, 0x70, 0x70, 0x00
	.type		__unnamed_1,@object
	.size		__unnamed_1,(.L_0 - __unnamed_1)
__unnamed_1:
        /*0072*/ 	.byte	0x76, 0x6f, 0x69, 0x64, 0x20, 0x63, 0x75, 0x74, 0x6c, 0x61, 0x73, 0x73, 0x3a, 0x3a, 0x67, 0x65
        /* <DEDUP_REMOVED lines=179> */
        /*0bb2*/ 	.byte	0x75, 0x74, 0x65, 0x3a, 0x3a, 0x69, 0x64, 0x65, 0x6e, 0x74, 0x69, 0x74, 0x79, 0x5d, 0x00
.L_0:


//--------------------- .nv.shared._ZN7cutlass13device_kernelINS_4gemm6kernel13GemmUniversalIN4cute5tupleIJiiiiEEENS1_10collective13CollectiveMmaINS1_34MainloopSm90TmaGmmaWarpSpecializedILi50ENS5_IJNS4_1CILi2EEENSA_ILi1EEESC_EEENS1_32KernelTmaWarpSpecializedPingpongEEENS5_IJNSA_ILi64EEENSA_ILi80EEENSA_ILi16EEEEEENS_6half_tENS5_IJlSC_lEEESK_SL_NS4_8TiledMMAINS4_8MMA_AtomIJNS4_4SM904GMMA25MMA_64x16x16_F32F16F16_SSILNSP_5MajorE0ELSR_0ELNSP_7ScaleInE1ELSS_1EEEEEENS4_6LayoutINS5_IJSC_SC_SC_EEENS5_IJNSA_ILi0EEESX_SX_EEEEENS5_IJNS4_10UnderscoreES10_S10_EEEEENS4_13SM90_TMA_LOADENS4_14ComposedLayoutINS4_7SwizzleILi1ELi4ELi3EEENS4_18smem_ptr_flag_bitsILi16EEENSV_INS5_IJNSA_ILi8EEESI_EEENS5_IJSI_SC_EEEEEEEvNS4_8identityENS4_23SM90_TMA_LOAD_MULTICASTES1D_vS1E_EENS_8epilogue10collective6detail29Sm90TmaWarpSpecializedAdapterINS1I_15DefaultEpilogueISK_SL_SL_NS1H_6thread17LinearCombinationISK_Li1EffLNS1M_9ScaleType4KindE0ELNS_15FloatRoundStyleE2ESK_EENS1_15EpilogueDefaultEEEEEvvEEEEvNT_6ParamsE --------------------------
	.section	.nv.shared._ZN7cutlass13device_kernelINS_4gemm6kernel13GemmUniversalIN4cute5tupleIJiiiiEEENS1_10collective13CollectiveMmaINS1_34MainloopSm90TmaGmmaWarpSpecializedILi50ENS5_IJNS4_1CILi2EEENSA_ILi1EEESC_EEENS1_32KernelTmaWarpSpecializedPingpongEEENS5_IJNSA_ILi64EEENSA_ILi80EEENSA_ILi16EEEEEENS_6half_tENS5_IJlSC_lEEESK_SL_NS4_8TiledMMAINS4_8MMA_AtomIJNS4_4SM904GMMA25MMA_64x16x16_F32F16F16_SSILNSP_5MajorE0ELSR_0ELNSP_7ScaleInE1ELSS_1EEEEEENS4_6LayoutINS5_IJSC_SC_SC_EEENS5_IJNSA_ILi0EEESX_SX_EEEEENS5_IJNS4_10UnderscoreES10_S10_EEEEENS4_13SM90_TMA_LOADENS4_14ComposedLayoutINS4_7SwizzleILi1ELi4ELi3EEENS4_18smem_ptr_flag_bitsILi16EEENSV_INS5_IJNSA_ILi8EEESI_EEENS5_IJSI_SC_EEEEEEEvNS4_8identityENS4_23SM90_TMA_LOAD_MULTICASTES1D_vS1E_EENS_8epilogue10collective6detail29Sm90TmaWarpSpecializedAdapterINS1I_15DefaultEpilogueISK_SL_SL_NS1H_6thread17LinearCombinationISK_Li1EffLNS1M_9ScaleType4KindE0ELNS_15FloatRoundStyleE2ESK_EENS1_15EpilogueDefaultEEEEEvvEEEEvNT_6ParamsE,"aw",@nobits
	.sectionflags	@""
	.align	16
	.zero		1024


//--------------------- .nv.shared.reserved.0     --------------------------
	.section	.nv.shared.reserved.0,"aw",@nobits
	.weak		__nv_reservedSMEM_offset_0_alias
	.size		__nv_reservedSMEM_offset_0_alias, 0, 0
	.other		__nv_reservedSMEM_offset_0_alias,@"STO_CUDA_RESERVED_SHARED STV_DEFAULT"
__nv_reservedSMEM_offset_0_alias:
	.zero		0


//--------------------- .nv.global                --------------------------
	.section	.nv.global,"aw",@nobits
.nv.global:
	.type		_ZN40_INTERNAL_b54ebf13_4_k_cu_abec5933_115004cute1_E,@object
	.size		_ZN40_INTERNAL_b54ebf13_4_k_cu_abec5933_115004cute1_E,(_ZN40_INTERNAL_b54ebf13_4_k_cu_abec5933_115004cuda3std3__45__cpo6cbeginE - _ZN40_INTERNAL_b54ebf13_4_k_cu_abec5933_115004cute1_E)
_ZN40_INTERNAL_b54ebf13_4_k_cu_abec5933_115004cute1_E:
	.zero		1
	.type		_ZN40_INTERNAL_b54ebf13_4_k_cu_abec5933_115004cuda3std3__45__cpo6cbeginE,@object
	.size		_ZN40_INTERNAL_b54ebf13_4_k_cu_abec5933_115004cuda3std3__45__cpo6cbeginE,(_ZN40_INTERNAL_b54ebf13_4_k_cu_abec5933_115004cuda3std3__48in_placeE - _ZN40_INTERNAL_b54ebf13_4_k_cu_abec5933_115004cuda3std3__45__cpo6cbeginE)
_ZN40_INTERNAL_b54ebf13_4_k_cu_abec5933_115004cuda3std3__45__cpo6cbeginE:
	.zero		1
	.type		_ZN40_INTERNAL_b54ebf13_4_k_cu_abec5933_115004cuda3std3__48in_placeE,@object
	.size		_ZN40_INTERNAL_b54ebf13_4_k_cu_abec5933_115004cuda3std3__48in_placeE,(_ZN40_INTERNAL_b54ebf13_4_k_cu_abec5933_115004cuda3std6ranges3__45__cpo9iter_moveE - _ZN40_INTERNAL_b54ebf13_4_k_cu_abec5933_115004cuda3std3__48in_placeE)
_ZN40_INTERNAL_b54ebf13_4_k_cu_abec5933_115004cuda3std3__48in_placeE:
	.zero		1
	.type		_ZN40_INTERNAL_b54ebf13_4_k_cu_abec5933_115004cuda3std6ranges3__45__cpo9iter_moveE,@object
	.size		_ZN40_INTERNAL_b54ebf13_4_k_cu_abec5933_115004cuda3std6ranges3__45__cpo9iter_moveE,(_ZN40_INTERNAL_b54ebf13_4_k_cu_abec5933_115004cuda3std3__45__cpo5beginE - _ZN40_INTERNAL_b54ebf13_4_k_cu_abec5933_115004cuda3std6ranges3__45__cpo9iter_moveE)
_ZN40_INTERNAL_b54ebf13_4_k_cu_abec5933_115004cuda3std6ranges3__45__cpo9iter_moveE:
	.zero		1
	.type		_ZN40_INTERNAL_b54ebf13_4_k_cu_abec5933_115004cuda3std3__45__cpo5beginE,@object
	.size		_ZN40_INTERNAL_b54ebf13_4_k_cu_abec5933_115004cuda3std3__45__cpo5beginE,(_ZN40_INTERNAL_b54ebf13_4_k_cu_abec5933_115004cuda3std3__442_GLOBAL__N__b54ebf13_4_k_cu_abec5933_115006ignoreE - _ZN40_INTERNAL_b54ebf13_4_k_cu_abec5933_115004cuda3std3__45__cpo5beginE)
_ZN40_INTERNAL_b54ebf13_4_k_cu_abec5933_115004cuda3std3__45__cpo5beginE:
	.zero		1
	.type		_ZN40_INTERNAL_b54ebf13_4_k_cu_abec5933_115004cuda3std3__442_GLOBAL__N__b54ebf13_4_k_cu_abec5933_115006ignoreE,@object
	.size		_ZN40_INTERNAL_b54ebf13_4_k_cu_abec5933_115004cuda3std3__442_GLOBAL__N__b54ebf13_4_k_cu_abec5933_115006ignoreE,(_ZN40_INTERNAL_b54ebf13_4_k_cu_abec5933_115004cute7productE - _ZN40_INTERNAL_b54ebf13_4_k_cu_abec5933_115004cuda3std3__442_GLOBAL__N__b54ebf13_4_k_cu_abec5933_115006ignoreE)
_ZN40_INTERNAL_b54ebf13_4_k_cu_abec5933_115004cuda3std3__442_GLOBAL__N__b54ebf13_4_k_cu_abec5933_115006ignoreE:
	.zero		1
	.type		_ZN40_INTERNAL_b54ebf13_4_k_cu_abec5933_115004cute7productE,@object
	.size		_ZN40_INTERNAL_b54ebf13_4_k_cu_abec5933_115004cute7productE,(_ZN40_INTERNAL_b54ebf13_4_k_cu_abec5933_115004cuda3std3__45__cpo3endE - _ZN40_INTERNAL_b54ebf13_4_k_cu_abec5933_115004cute7productE)
_ZN40_INTERNAL_b54ebf13_4_k_cu_abec5933_115004cute7productE:
	.zero		1
	.type		_ZN40_INTERNAL_b54ebf13_4_k_cu_abec5933_115004cuda3std3__45__cpo3endE,@object
	.size		_ZN40_INTERNAL_b54ebf13_4_k_cu_abec5933_115004cuda3std3__45__cpo3endE,(_ZN40_INTERNAL_b54ebf13_4_k_cu_abec5933_115004cuda3std3__419piecewise_constructE - _ZN40_INTERNAL_b54ebf13_4_k_cu_abec5933_115004cuda3std3__45__cpo3endE)
_ZN40_INTERNAL_b54ebf13_4_k_cu_abec5933_115004cuda3std3__45__cpo3endE:
	.zero		1
	.type		_ZN40_INTERNAL_b54ebf13_4_k_cu_abec5933_115004cuda3std3__419piecewise_constructE,@object
	.size		_ZN40_INTERNAL_b54ebf13_4_k_cu_abec5933_115004cuda3std3__419piecewise_constructE,(_ZN40_INTERNAL_b54ebf13_4_k_cu_abec5933_115004cuda3std3__45__cpo4cendE - _ZN40_INTERNAL_b54ebf13_4_k_cu_abec5933_115004cuda3std3__419piecewise_constructE)
_ZN40_INTERNAL_b54ebf13_4_k_cu_abec5933_115004cuda3std3__419piecewise_constructE:
	.zero		1
	.type		_ZN40_INTERNAL_b54ebf13_4_k_cu_abec5933_115004cuda3std3__45__cpo4cendE,@object
	.size		_ZN40_INTERNAL_b54ebf13_4_k_cu_abec5933_115004cuda3std3__45__cpo4cendE,(_ZN40_INTERNAL_b54ebf13_4_k_cu_abec5933_115004cuda3std6ranges3__45__cpo4swapE - _ZN40_INTERNAL_b54ebf13_4_k_cu_abec5933_115004cuda3std3__45__cpo4cendE)
_ZN40_INTERNAL_b54ebf13_4_k_cu_abec5933_115004cuda3std3__45__cpo4cendE:
	.zero		1
	.type		_ZN40_INTERNAL_b54ebf13_4_k_cu_abec5933_115004cuda3std6ranges3__45__cpo4swapE,@object
	.size		_ZN40_INTERNAL_b54ebf13_4_k_cu_abec5933_115004cuda3std6ranges3__45__cpo4swapE,(.L_8 - _ZN40_INTERNAL_b54ebf13_4_k_cu_abec5933_115004cuda3std6ranges3__45__cpo4swapE)
_ZN40_INTERNAL_b54ebf13_4_k_cu_abec5933_115004cuda3std6ranges3__45__cpo4swapE:
	.zero		1
.L_8:


//--------------------- .nv.constant0._ZN7cutlass13device_kernelINS_4gemm6kernel13GemmUniversalIN4cute5tupleIJiiiiEEENS1_10collective13CollectiveMmaINS1_34MainloopSm90TmaGmmaWarpSpecializedILi50ENS5_IJNS4_1CILi2EEENSA_ILi1EEESC_EEENS1_32KernelTmaWarpSpecializedPingpongEEENS5_IJNSA_ILi64EEENSA_ILi80EEENSA_ILi16EEEEEENS_6half_tENS5_IJlSC_lEEESK_SL_NS4_8TiledMMAINS4_8MMA_AtomIJNS4_4SM904GMMA25MMA_64x16x16_F32F16F16_SSILNSP_5MajorE0ELSR_0ELNSP_7ScaleInE1ELSS_1EEEEEENS4_6LayoutINS5_IJSC_SC_SC_EEENS5_IJNSA_ILi0EEESX_SX_EEEEENS5_IJNS4_10UnderscoreES10_S10_EEEEENS4_13SM90_TMA_LOADENS4_14ComposedLayoutINS4_7SwizzleILi1ELi4ELi3EEENS4_18smem_ptr_flag_bitsILi16EEENSV_INS5_IJNSA_ILi8EEESI_EEENS5_IJSI_SC_EEEEEEEvNS4_8identityENS4_23SM90_TMA_LOAD_MULTICASTES1D_vS1E_EENS_8epilogue10collective6detail29Sm90TmaWarpSpecializedAdapterINS1I_15DefaultEpilogueISK_SL_SL_NS1H_6thread17LinearCombinationISK_Li1EffLNS1M_9ScaleType4KindE0ELNS_15FloatRoundStyleE2ESK_EENS1_15EpilogueDefaultEEEEEvvEEEEvNT_6ParamsE --------------------------
	.section	.nv.constant0._ZN7cutlass13device_kernelINS_4gemm6kernel13GemmUniversalIN4cute5tupleIJiiiiEEENS1_10collective13CollectiveMmaINS1_34MainloopSm90TmaGmmaWarpSpecializedILi50ENS5_IJNS4_1CILi2EEENSA_ILi1EEESC_EEENS1_32KernelTmaWarpSpecializedPingpongEEENS5_IJNSA_ILi64EEENSA_ILi80EEENSA_ILi16EEEEEENS_6half_tENS5_IJlSC_lEEESK_SL_NS4_8TiledMMAINS4_8MMA_AtomIJNS4_4SM904GMMA25MMA_64x16x16_F32F16F16_SSILNSP_5MajorE0ELSR_0ELNSP_7ScaleInE1ELSS_1EEEEEENS4_6LayoutINS5_IJSC_SC_SC_EEENS5_IJNSA_ILi0EEESX_SX_EEEEENS5_IJNS4_10UnderscoreES10_S10_EEEEENS4_13SM90_TMA_LOADENS4_14ComposedLayoutINS4_7SwizzleILi1ELi4ELi3EEENS4_18smem_ptr_flag_bitsILi16EEENSV_INS5_IJNSA_ILi8EEESI_EEENS5_IJSI_SC_EEEEEEEvNS4_8identityENS4_23SM90_TMA_LOAD_MULTICASTES1D_vS1E_EENS_8epilogue10collective6detail29Sm90TmaWarpSpecializedAdapterINS1I_15DefaultEpilogueISK_SL_SL_NS1H_6thread17LinearCombinationISK_Li1EffLNS1M_9ScaleType4KindE0ELNS_15FloatRoundStyleE2ESK_EENS1_15EpilogueDefaultEEEEEvvEEEEvNT_6ParamsE,"a",@progbits
	.sectionflags	@""
	.align	4
.nv.constant0._ZN7cutlass13device_kernelINS_4gemm6kernel13GemmUniversalIN4cute5tupleIJiiiiEEENS1_10collective13CollectiveMmaINS1_34MainloopSm90TmaGmmaWarpSpecializedILi50ENS5_IJNS4_1CILi2EEENSA_ILi1EEESC_EEENS1_32KernelTmaWarpSpecializedPingpongEEENS5_IJNSA_ILi64EEENSA_ILi80EEENSA_ILi16EEEEEENS_6half_tENS5_IJlSC_lEEESK_SL_NS4_8TiledMMAINS4_8MMA_AtomIJNS4_4SM904GMMA25MMA_64x16x16_F32F16F16_SSILNSP_5MajorE0ELSR_0ELNSP_7ScaleInE1ELSS_1EEEEEENS4_6LayoutINS5_IJSC_SC_SC_EEENS5_IJNSA_ILi0EEESX_SX_EEEEENS5_IJNS4_10UnderscoreES10_S10_EEEEENS4_13SM90_TMA_LOADENS4_14ComposedLayoutINS4_7SwizzleILi1ELi4ELi3EEENS4_18smem_ptr_flag_bitsILi16EEENSV_INS5_IJNSA_ILi8EEESI_EEENS5_IJSI_SC_EEEEEEEvNS4_8identityENS4_23SM90_TMA_LOAD_MULTICASTES1D_vS1E_EENS_8epilogue10collective6detail29Sm90TmaWarpSpecializedAdapterINS1I_15DefaultEpilogueISK_SL_SL_NS1H_6thread17LinearCombinationISK_Li1EffLNS1M_9ScaleType4KindE0ELNS_15FloatRoundStyleE2ESK_EENS1_15EpilogueDefaultEEEEEvvEEEEvNT_6ParamsE:
	.zero		1664


//--------------------- SYMBOLS --------------------------

	.type		.nv.reservedSmem.offset0,@object
	.size		.nv.reservedSmem.offset0,0x4
	.type		__assertfail,@function
